//
// Generated by NVIDIA NVVM Compiler
//
// Compiler Build ID: CL-36424714
// Cuda compilation tools, release 13.0, V13.0.88
// Based on NVVM 20.0.0
//

.version 9.0
.target sm_100
.address_size 64

	// .globl	_Z5rowSqPjS_i
.func  (.param .b64 func_retval0) __internal_accurate_pow
(
	.param .b64 __internal_accurate_pow_param_0,
	.param .b64 __internal_accurate_pow_param_1
)
;

.visible .entry _Z5rowSqPjS_i(
	.param .u64 .ptr .align 1 _Z5rowSqPjS_i_param_0,
	.param .u64 .ptr .align 1 _Z5rowSqPjS_i_param_1,
	.param .u32 _Z5rowSqPjS_i_param_2
)
{
	.reg .pred 	%p<52>;
	.reg .b32 	%r<125>;
	.reg .b64 	%rd<42>;
	.reg .b64 	%fd<73>;

	ld.param.u64 	%rd18, [_Z5rowSqPjS_i_param_0];
	ld.param.u64 	%rd19, [_Z5rowSqPjS_i_param_1];
	ld.param.u32 	%r30, [_Z5rowSqPjS_i_param_2];
	cvta.to.global.u64 	%rd1, %rd19;
	cvta.to.global.u64 	%rd2, %rd18;
	mov.u32 	%r31, %ctaid.x;
	mov.u32 	%r32, %ntid.x;
	mov.u32 	%r33, %tid.x;
	mad.lo.s32 	%r1, %r31, %r32, %r33;
	setp.ge.s32 	%p2, %r1, %r30;
	@%p2 bra 	$L__BB0_24;
	setp.eq.s32 	%p3, %r1, 0;
	@%p3 bra 	$L__BB0_11;
	setp.lt.s32 	%p4, %r30, 1;
	@%p4 bra 	$L__BB0_24;
	mul.lo.s32 	%r2, %r30, %r1;
	add.s32 	%r3, %r1, 1;
	cvt.rn.f64.s32 	%fd1, %r3;
	{
	.reg .b32 %temp; 
	mov.b64 	{%temp, %r4}, %fd1;
	}
	shr.u32 	%r35, %r4, 20;
	and.b32  	%r36, %r35, 2047;
	add.s32 	%r37, %r36, -1012;
	mov.b64 	%rd20, %fd1;
	shl.b64 	%rd21, %rd20, %r37;
	setp.eq.s64 	%p5, %rd21, -9223372036854775808;
	abs.f64 	%fd2, %fd1;
	setp.neu.f64 	%p6, %fd2, 0d3FE0000000000000;
	and.pred  	%p1, %p6, %p5;
	and.b32  	%r5, %r30, 3;
	setp.lt.u32 	%p7, %r30, 4;
	mov.b32 	%r123, 0;
	@%p7 bra 	$L__BB0_6;
	and.b32  	%r123, %r30, 2147483644;
	neg.s32 	%r118, %r123;
	add.s64 	%rd4, %rd2, 8;
	add.s64 	%rd5, %rd1, 8;
	mov.u32 	%r117, %r2;
$L__BB0_5:
	.pragma "nounroll";
	setp.eq.s32 	%p8, %r3, 0;
	setp.lt.s32 	%p9, %r4, 0;
	setp.eq.s64 	%p10, %rd21, -9223372036854775808;
	mul.wide.s32 	%rd22, %r117, 4;
	add.s64 	%rd23, %rd4, %rd22;
	add.s64 	%rd24, %rd5, %rd22;
	ld.global.u32 	%r38, [%rd23+-8];
	cvt.rn.f64.u32 	%fd3, %r38;
	{
	.reg .b32 %temp; 
	mov.b64 	{%temp, %r39}, %fd3;
	}
	{ // callseq 0, 0
	.param .b64 param0;
	st.param.f64 	[param0], %fd3;
	.param .b64 param1;
	st.param.f64 	[param1], %fd1;
	.param .b64 retval0;
	call.uni (retval0), 
	__internal_accurate_pow, 
	(
	param0, 
	param1
	);
	ld.param.f64 	%fd4, [retval0];
	} // callseq 0
	setp.lt.s32 	%p11, %r39, 0;
	neg.f64 	%fd6, %fd4;
	selp.f64 	%fd7, %fd6, %fd4, %p10;
	selp.f64 	%fd8, %fd7, %fd4, %p11;
	setp.eq.s32 	%p12, %r38, 0;
	selp.b32 	%r40, %r39, 0, %p1;
	or.b32  	%r41, %r40, 2146435072;
	selp.b32 	%r42, %r41, %r40, %p9;
	mov.b32 	%r43, 0;
	mov.b64 	%fd9, {%r43, %r42};
	selp.f64 	%fd10, %fd9, %fd8, %p12;
	setp.eq.s32 	%p13, %r38, 1;
	selp.f64 	%fd11, 0d3FF0000000000000, %fd10, %p8;
	selp.f64 	%fd12, 0d3FF0000000000000, %fd11, %p13;
	cvt.rzi.u32.f64 	%r44, %fd12;
	st.global.u32 	[%rd24+-8], %r44;
	ld.global.u32 	%r45, [%rd23+-4];
	cvt.rn.f64.u32 	%fd13, %r45;
	{
	.reg .b32 %temp; 
	mov.b64 	{%temp, %r46}, %fd13;
	}
	{ // callseq 1, 0
	.param .b64 param0;
	st.param.f64 	[param0], %fd13;
	.param .b64 param1;
	st.param.f64 	[param1], %fd1;
	.param .b64 retval0;
	call.uni (retval0), 
	__internal_accurate_pow, 
	(
	param0, 
	param1
	);
	ld.param.f64 	%fd14, [retval0];
	} // callseq 1
	setp.lt.s32 	%p14, %r46, 0;
	neg.f64 	%fd16, %fd14;
	selp.f64 	%fd17, %fd16, %fd14, %p10;
	selp.f64 	%fd18, %fd17, %fd14, %p14;
	setp.eq.s32 	%p15, %r45, 0;
	selp.b32 	%r47, %r46, 0, %p1;
	or.b32  	%r48, %r47, 2146435072;
	selp.b32 	%r49, %r48, %r47, %p9;
	mov.b64 	%fd19, {%r43, %r49};
	selp.f64 	%fd20, %fd19, %fd18, %p15;
	setp.eq.s32 	%p16, %r45, 1;
	selp.f64 	%fd21, 0d3FF0000000000000, %fd20, %p8;
	selp.f64 	%fd22, 0d3FF0000000000000, %fd21, %p16;
	cvt.rzi.u32.f64 	%r50, %fd22;
	st.global.u32 	[%rd24+-4], %r50;
	ld.global.u32 	%r51, [%rd23];
	cvt.rn.f64.u32 	%fd23, %r51;
	{
	.reg .b32 %temp; 
	mov.b64 	{%temp, %r52}, %fd23;
	}
	{ // callseq 2, 0
	.param .b64 param0;
	st.param.f64 	[param0], %fd23;
	.param .b64 param1;
	st.param.f64 	[param1], %fd1;
	.param .b64 retval0;
	call.uni (retval0), 
	__internal_accurate_pow, 
	(
	param0, 
	param1
	);
	ld.param.f64 	%fd24, [retval0];
	} // callseq 2
	setp.lt.s32 	%p17, %r52, 0;
	neg.f64 	%fd26, %fd24;
	selp.f64 	%fd27, %fd26, %fd24, %p10;
	selp.f64 	%fd28, %fd27, %fd24, %p17;
	setp.eq.s32 	%p18, %r51, 0;
	selp.b32 	%r53, %r52, 0, %p1;
	or.b32  	%r54, %r53, 2146435072;
	selp.b32 	%r55, %r54, %r53, %p9;
	mov.b64 	%fd29, {%r43, %r55};
	selp.f64 	%fd30, %fd29, %fd28, %p18;
	setp.eq.s32 	%p19, %r51, 1;
	selp.f64 	%fd31, 0d3FF0000000000000, %fd30, %p8;
	selp.f64 	%fd32, 0d3FF0000000000000, %fd31, %p19;
	cvt.rzi.u32.f64 	%r56, %fd32;
	st.global.u32 	[%rd24], %r56;
	ld.global.u32 	%r57, [%rd23+4];
	cvt.rn.f64.u32 	%fd33, %r57;
	{
	.reg .b32 %temp; 
	mov.b64 	{%temp, %r58}, %fd33;
	}
	{ // callseq 3, 0
	.param .b64 param0;
	st.param.f64 	[param0], %fd33;
	.param .b64 param1;
	st.param.f64 	[param1], %fd1;
	.param .b64 retval0;
	call.uni (retval0), 
	__internal_accurate_pow, 
	(
	param0, 
	param1
	);
	ld.param.f64 	%fd34, [retval0];
	} // callseq 3
	setp.lt.s32 	%p20, %r58, 0;
	neg.f64 	%fd36, %fd34;
	selp.f64 	%fd37, %fd36, %fd34, %p10;
	selp.f64 	%fd38, %fd37, %fd34, %p20;
	setp.eq.s32 	%p21, %r57, 0;
	selp.b32 	%r59, %r58, 0, %p1;
	or.b32  	%r60, %r59, 2146435072;
	selp.b32 	%r61, %r60, %r59, %p9;
	mov.b64 	%fd39, {%r43, %r61};
	selp.f64 	%fd40, %fd39, %fd38, %p21;
	setp.eq.s32 	%p22, %r57, 1;
	selp.f64 	%fd41, 0d3FF0000000000000, %fd40, %p8;
	selp.f64 	%fd42, 0d3FF0000000000000, %fd41, %p22;
	cvt.rzi.u32.f64 	%r62, %fd42;
	st.global.u32 	[%rd24+4], %r62;
	add.s32 	%r118, %r118, 4;
	add.s32 	%r117, %r117, 4;
	setp.eq.s32 	%p23, %r118, 0;
	@%p23 bra 	$L__BB0_6;
	bra.uni 	$L__BB0_5;
$L__BB0_6:
	setp.eq.s32 	%p24, %r5, 0;
	@%p24 bra 	$L__BB0_24;
	setp.eq.s32 	%p25, %r5, 1;
	@%p25 bra 	$L__BB0_9;
	setp.eq.s32 	%p26, %r3, 0;
	setp.lt.s32 	%p27, %r4, 0;
	setp.eq.s64 	%p28, %rd21, -9223372036854775808;
	add.s32 	%r63, %r123, %r2;
	mul.wide.s32 	%rd25, %r63, 4;
	add.s64 	%rd26, %rd2, %rd25;
	ld.global.u32 	%r64, [%rd26];
	cvt.rn.f64.u32 	%fd43, %r64;
	{
	.reg .b32 %temp; 
	mov.b64 	{%temp, %r65}, %fd43;
	}
	{ // callseq 4, 0
	.param .b64 param0;
	st.param.f64 	[param0], %fd43;
	.param .b64 param1;
	st.param.f64 	[param1], %fd1;
	.param .b64 retval0;
	call.uni (retval0), 
	__internal_accurate_pow, 
	(
	param0, 
	param1
	);
	ld.param.f64 	%fd44, [retval0];
	} // callseq 4
	setp.lt.s32 	%p29, %r65, 0;
	neg.f64 	%fd46, %fd44;
	selp.f64 	%fd47, %fd46, %fd44, %p28;
	selp.f64 	%fd48, %fd47, %fd44, %p29;
	setp.eq.s32 	%p30, %r64, 0;
	selp.b32 	%r66, %r65, 0, %p1;
	or.b32  	%r67, %r66, 2146435072;
	selp.b32 	%r68, %r67, %r66, %p27;
	mov.b32 	%r69, 0;
	mov.b64 	%fd49, {%r69, %r68};
	selp.f64 	%fd50, %fd49, %fd48, %p30;
	setp.eq.s32 	%p31, %r64, 1;
	selp.f64 	%fd51, 0d3FF0000000000000, %fd50, %p26;
	selp.f64 	%fd52, 0d3FF0000000000000, %fd51, %p31;
	cvt.rzi.u32.f64 	%r70, %fd52;
	add.s64 	%rd27, %rd1, %rd25;
	st.global.u32 	[%rd27], %r70;
	ld.global.u32 	%r71, [%rd26+4];
	cvt.rn.f64.u32 	%fd53, %r71;
	{
	.reg .b32 %temp; 
	mov.b64 	{%temp, %r72}, %fd53;
	}
	{ // callseq 5, 0
	.param .b64 param0;
	st.param.f64 	[param0], %fd53;
	.param .b64 param1;
	st.param.f64 	[param1], %fd1;
	.param .b64 retval0;
	call.uni (retval0), 
	__internal_accurate_pow, 
	(
	param0, 
	param1
	);
	ld.param.f64 	%fd54, [retval0];
	} // callseq 5
	setp.lt.s32 	%p32, %r72, 0;
	neg.f64 	%fd56, %fd54;
	selp.f64 	%fd57, %fd56, %fd54, %p28;
	selp.f64 	%fd58, %fd57, %fd54, %p32;
	setp.eq.s32 	%p33, %r71, 0;
	selp.b32 	%r73, %r72, 0, %p1;
	or.b32  	%r74, %r73, 2146435072;
	selp.b32 	%r75, %r74, %r73, %p27;
	mov.b64 	%fd59, {%r69, %r75};
	selp.f64 	%fd60, %fd59, %fd58, %p33;
	setp.eq.s32 	%p34, %r71, 1;
	selp.f64 	%fd61, 0d3FF0000000000000, %fd60, %p26;
	selp.f64 	%fd62, 0d3FF0000000000000, %fd61, %p34;
	cvt.rzi.u32.f64 	%r76, %fd62;
	st.global.u32 	[%rd27+4], %r76;
	add.s32 	%r123, %r123, 2;
$L__BB0_9:
	and.b32  	%r77, %r30, 1;
	setp.eq.b32 	%p35, %r77, 1;
	not.pred 	%p36, %p35;
	@%p36 bra 	$L__BB0_24;
	setp.eq.s32 	%p37, %r3, 0;
	setp.lt.s32 	%p38, %r4, 0;
	setp.eq.s64 	%p39, %rd21, -9223372036854775808;
	add.s32 	%r78, %r123, %r2;
	mul.wide.s32 	%rd28, %r78, 4;
	add.s64 	%rd29, %rd2, %rd28;
	ld.global.u32 	%r79, [%rd29];
	cvt.rn.f64.u32 	%fd63, %r79;
	{
	.reg .b32 %temp; 
	mov.b64 	{%temp, %r80}, %fd63;
	}
	{ // callseq 6, 0
	.param .b64 param0;
	st.param.f64 	[param0], %fd63;
	.param .b64 param1;
	st.param.f64 	[param1], %fd1;
	.param .b64 retval0;
	call.uni (retval0), 
	__internal_accurate_pow, 
	(
	param0, 
	param1
	);
	ld.param.f64 	%fd64, [retval0];
	} // callseq 6
	setp.lt.s32 	%p40, %r80, 0;
	neg.f64 	%fd66, %fd64;
	selp.f64 	%fd67, %fd66, %fd64, %p39;
	selp.f64 	%fd68, %fd67, %fd64, %p40;
	setp.eq.s32 	%p41, %r79, 0;
	selp.b32 	%r81, %r80, 0, %p1;
	or.b32  	%r82, %r81, 2146435072;
	selp.b32 	%r83, %r82, %r81, %p38;
	mov.b32 	%r84, 0;
	mov.b64 	%fd69, {%r84, %r83};
	selp.f64 	%fd70, %fd69, %fd68, %p41;
	setp.eq.s32 	%p42, %r79, 1;
	selp.f64 	%fd71, 0d3FF0000000000000, %fd70, %p37;
	selp.f64 	%fd72, 0d3FF0000000000000, %fd71, %p42;
	cvt.rzi.u32.f64 	%r85, %fd72;
	add.s64 	%rd30, %rd1, %rd28;
	st.global.u32 	[%rd30], %r85;
	bra.uni 	$L__BB0_24;
$L__BB0_11:
	setp.lt.s32 	%p43, %r30, 1;
	@%p43 bra 	$L__BB0_24;
	and.b32  	%r8, %r30, 15;
	setp.lt.u32 	%p44, %r30, 16;
	mov.b32 	%r120, 0;
	@%p44 bra 	$L__BB0_15;
	and.b32  	%r120, %r30, 2147483632;
	neg.s32 	%r116, %r120;
	add.s64 	%rd39, %rd2, 32;
	add.s64 	%rd38, %rd1, 32;
$L__BB0_14:
	.pragma "nounroll";
	ld.global.u32 	%r87, [%rd39+-32];
	st.global.u32 	[%rd38+-32], %r87;
	ld.global.u32 	%r88, [%rd39+-28];
	st.global.u32 	[%rd38+-28], %r88;
	ld.global.u32 	%r89, [%rd39+-24];
	st.global.u32 	[%rd38+-24], %r89;
	ld.global.u32 	%r90, [%rd39+-20];
	st.global.u32 	[%rd38+-20], %r90;
	ld.global.u32 	%r91, [%rd39+-16];
	st.global.u32 	[%rd38+-16], %r91;
	ld.global.u32 	%r92, [%rd39+-12];
	st.global.u32 	[%rd38+-12], %r92;
	ld.global.u32 	%r93, [%rd39+-8];
	st.global.u32 	[%rd38+-8], %r93;
	ld.global.u32 	%r94, [%rd39+-4];
	st.global.u32 	[%rd38+-4], %r94;
	ld.global.u32 	%r95, [%rd39];
	st.global.u32 	[%rd38], %r95;
	ld.global.u32 	%r96, [%rd39+4];
	st.global.u32 	[%rd38+4], %r96;
	ld.global.u32 	%r97, [%rd39+8];
	st.global.u32 	[%rd38+8], %r97;
	ld.global.u32 	%r98, [%rd39+12];
	st.global.u32 	[%rd38+12], %r98;
	ld.global.u32 	%r99, [%rd39+16];
	st.global.u32 	[%rd38+16], %r99;
	ld.global.u32 	%r100, [%rd39+20];
	st.global.u32 	[%rd38+20], %r100;
	ld.global.u32 	%r101, [%rd39+24];
	st.global.u32 	[%rd38+24], %r101;
	ld.global.u32 	%r102, [%rd39+28];
	st.global.u32 	[%rd38+28], %r102;
	add.s32 	%r116, %r116, 16;
	add.s64 	%rd39, %rd39, 64;
	add.s64 	%rd38, %rd38, 64;
	setp.eq.s32 	%p45, %r116, 0;
	@%p45 bra 	$L__BB0_15;
	bra.uni 	$L__BB0_14;
$L__BB0_15:
	setp.eq.s32 	%p46, %r8, 0;
	@%p46 bra 	$L__BB0_24;
	and.b32  	%r18, %r30, 7;
	setp.lt.u32 	%p47, %r8, 8;
	@%p47 bra 	$L__BB0_18;
	mul.wide.u32 	%rd31, %r120, 4;
	add.s64 	%rd32, %rd2, %rd31;
	ld.global.u32 	%r103, [%rd32];
	add.s64 	%rd33, %rd1, %rd31;
	st.global.u32 	[%rd33], %r103;
	ld.global.u32 	%r104, [%rd32+4];
	st.global.u32 	[%rd33+4], %r104;
	ld.global.u32 	%r105, [%rd32+8];
	st.global.u32 	[%rd33+8], %r105;
	ld.global.u32 	%r106, [%rd32+12];
	st.global.u32 	[%rd33+12], %r106;
	ld.global.u32 	%r107, [%rd32+16];
	st.global.u32 	[%rd33+16], %r107;
	ld.global.u32 	%r108, [%rd32+20];
	st.global.u32 	[%rd33+20], %r108;
	ld.global.u32 	%r109, [%rd32+24];
	st.global.u32 	[%rd33+24], %r109;
	ld.global.u32 	%r110, [%rd32+28];
	st.global.u32 	[%rd33+28], %r110;
	add.s32 	%r120, %r120, 8;
$L__BB0_18:
	setp.eq.s32 	%p48, %r18, 0;
	@%p48 bra 	$L__BB0_24;
	and.b32  	%r21, %r30, 3;
	setp.lt.u32 	%p49, %r18, 4;
	@%p49 bra 	$L__BB0_21;
	mul.wide.u32 	%rd34, %r120, 4;
	add.s64 	%rd35, %rd2, %rd34;
	ld.global.u32 	%r111, [%rd35];
	add.s64 	%rd36, %rd1, %rd34;
	st.global.u32 	[%rd36], %r111;
	ld.global.u32 	%r112, [%rd35+4];
	st.global.u32 	[%rd36+4], %r112;
	ld.global.u32 	%r113, [%rd35+8];
	st.global.u32 	[%rd36+8], %r113;
	ld.global.u32 	%r114, [%rd35+12];
	st.global.u32 	[%rd36+12], %r114;
	add.s32 	%r120, %r120, 4;
$L__BB0_21:
	setp.eq.s32 	%p50, %r21, 0;
	@%p50 bra 	$L__BB0_24;
	mul.wide.u32 	%rd37, %r120, 4;
	add.s64 	%rd41, %rd1, %rd37;
	add.s64 	%rd40, %rd2, %rd37;
	neg.s32 	%r122, %r21;
$L__BB0_23:
	.pragma "nounroll";
	ld.global.u32 	%r115, [%rd40];
	st.global.u32 	[%rd41], %r115;
	add.s64 	%rd41, %rd41, 4;
	add.s64 	%rd40, %rd40, 4;
	add.s32 	%r122, %r122, 1;
	setp.eq.s32 	%p51, %r122, 0;
	@%p51 bra 	$L__BB0_24;
	bra.uni 	$L__BB0_23;
$L__BB0_24:
	ret;

}
.func  (.param .b64 func_retval0) __internal_accurate_pow(
	.param .b64 __internal_accurate_pow_param_0,
	.param .b64 __internal_accurate_pow_param_1
)
{
	.reg .pred 	%p<8>;
	.reg .b32 	%r<49>;
	.reg .b32 	%f<3>;
	.reg .b64 	%fd<109>;

	ld.param.f64 	%fd10, [__internal_accurate_pow_param_0];
	ld.param.f64 	%fd11, [__internal_accurate_pow_param_1];
	{
	.reg .b32 %temp; 
	mov.b64 	{%temp, %r46}, %fd10;
	}
	{
	.reg .b32 %temp; 
	mov.b64 	{%r45, %temp}, %fd10;
	}
	shr.u32 	%r47, %r46, 20;
	setp.gt.u32 	%p1, %r46, 1048575;
	@%p1 bra 	$L__BB1_2;
	mul.f64 	%fd12, %fd10, 0d4350000000000000;
	{
	.reg .b32 %temp; 
	mov.b64 	{%temp, %r46}, %fd12;
	}
	{
	.reg .b32 %temp; 
	mov.b64 	{%r45, %temp}, %fd12;
	}
	shr.u32 	%r16, %r46, 20;
	add.s32 	%r47, %r16, -54;
$L__BB1_2:
	add.s32 	%r48, %r47, -1023;
	and.b32  	%r17, %r46, -2146435073;
	or.b32  	%r18, %r17, 1072693248;
	mov.b64 	%fd107, {%r45, %r18};
	setp.lt.u32 	%p2, %r18, 1073127583;
	@%p2 bra 	$L__BB1_4;
	{
	.reg .b32 %temp; 
	mov.b64 	{%r19, %temp}, %fd107;
	}
	{
	.reg .b32 %temp; 
	mov.b64 	{%temp, %r20}, %fd107;
	}
	add.s32 	%r21, %r20, -1048576;
	mov.b64 	%fd107, {%r19, %r21};
	add.s32 	%r48, %r47, -1022;
$L__BB1_4:
	add.f64 	%fd13, %fd107, 0dBFF0000000000000;
	add.f64 	%fd14, %fd107, 0d3FF0000000000000;
	rcp.approx.ftz.f64 	%fd15, %fd14;
	neg.f64 	%fd16, %fd14;
	fma.rn.f64 	%fd17, %fd16, %fd15, 0d3FF0000000000000;
	fma.rn.f64 	%fd18, %fd17, %fd17, %fd17;
	fma.rn.f64 	%fd19, %fd18, %fd15, %fd15;
	mul.f64 	%fd20, %fd13, %fd19;
	fma.rn.f64 	%fd21, %fd13, %fd19, %fd20;
	mul.f64 	%fd22, %fd21, %fd21;
	fma.rn.f64 	%fd23, %fd22, 0d3EB0F5FF7D2CAFE2, 0d3ED0F5D241AD3B5A;
	fma.rn.f64 	%fd24, %fd23, %fd22, 0d3EF3B20A75488A3F;
	fma.rn.f64 	%fd25, %fd24, %fd22, 0d3F1745CDE4FAECD5;
	fma.rn.f64 	%fd26, %fd25, %fd22, 0d3F3C71C7258A578B;
	fma.rn.f64 	%fd27, %fd26, %fd22, 0d3F6249249242B910;
	fma.rn.f64 	%fd28, %fd27, %fd22, 0d3F89999999999DFB;
	sub.f64 	%fd29, %fd13, %fd21;
	add.f64 	%fd30, %fd29, %fd29;
	neg.f64 	%fd31, %fd21;
	fma.rn.f64 	%fd32, %fd31, %fd13, %fd30;
	mul.f64 	%fd33, %fd19, %fd32;
	fma.rn.f64 	%fd34, %fd22, %fd28, 0d3FB5555555555555;
	mov.f64 	%fd35, 0d3FB5555555555555;
	sub.f64 	%fd36, %fd35, %fd34;
	fma.rn.f64 	%fd37, %fd22, %fd28, %fd36;
	add.f64 	%fd38, %fd37, 0dBC46A4CB00B9E7B0;
	add.f64 	%fd39, %fd34, %fd38;
	sub.f64 	%fd40, %fd34, %fd39;
	add.f64 	%fd41, %fd38, %fd40;
	mul.rn.f64 	%fd42, %fd21, %fd21;
	neg.f64 	%fd43, %fd42;
	fma.rn.f64 	%fd44, %fd21, %fd21, %fd43;
	{
	.reg .b32 %temp; 
	mov.b64 	{%r22, %temp}, %fd33;
	}
	{
	.reg .b32 %temp; 
	mov.b64 	{%temp, %r23}, %fd33;
	}
	add.s32 	%r24, %r23, 1048576;
	mov.b64 	%fd45, {%r22, %r24};
	fma.rn.f64 	%fd46, %fd21, %fd45, %fd44;
	mul.rn.f64 	%fd47, %fd42, %fd21;
	neg.f64 	%fd48, %fd47;
	fma.rn.f64 	%fd49, %fd42, %fd21, %fd48;
	fma.rn.f64 	%fd50, %fd42, %fd33, %fd49;
	fma.rn.f64 	%fd51, %fd46, %fd21, %fd50;
	mul.rn.f64 	%fd52, %fd39, %fd47;
	neg.f64 	%fd53, %fd52;
	fma.rn.f64 	%fd54, %fd39, %fd47, %fd53;
	fma.rn.f64 	%fd55, %fd39, %fd51, %fd54;
	fma.rn.f64 	%fd56, %fd41, %fd47, %fd55;
	add.f64 	%fd57, %fd52, %fd56;
	sub.f64 	%fd58, %fd52, %fd57;
	add.f64 	%fd59, %fd56, %fd58;
	add.f64 	%fd60, %fd21, %fd57;
	sub.f64 	%fd61, %fd21, %fd60;
	add.f64 	%fd62, %fd57, %fd61;
	add.f64 	%fd63, %fd59, %fd62;
	add.f64 	%fd64, %fd33, %fd63;
	add.f64 	%fd65, %fd60, %fd64;
	sub.f64 	%fd66, %fd60, %fd65;
	add.f64 	%fd67, %fd64, %fd66;
	xor.b32  	%r25, %r48, -2147483648;
	mov.b32 	%r26, 1127219200;
	mov.b64 	%fd68, {%r25, %r26};
	mov.b32 	%r27, -2147483648;
	mov.b64 	%fd69, {%r27, %r26};
	sub.f64 	%fd70, %fd68, %fd69;
	fma.rn.f64 	%fd71, %fd70, 0d3FE62E42FEFA39EF, %fd65;
	fma.rn.f64 	%fd72, %fd70, 0dBFE62E42FEFA39EF, %fd71;
	sub.f64 	%fd73, %fd72, %fd65;
	sub.f64 	%fd74, %fd67, %fd73;
	fma.rn.f64 	%fd75, %fd70, 0d3C7ABC9E3B39803F, %fd74;
	add.f64 	%fd76, %fd71, %fd75;
	sub.f64 	%fd77, %fd71, %fd76;
	add.f64 	%fd78, %fd75, %fd77;
	{
	.reg .b32 %temp; 
	mov.b64 	{%temp, %r28}, %fd11;
	}
	{
	.reg .b32 %temp; 
	mov.b64 	{%r29, %temp}, %fd11;
	}
	shl.b32 	%r30, %r28, 1;
	setp.gt.u32 	%p3, %r30, -33554433;
	and.b32  	%r31, %r28, -15728641;
	selp.b32 	%r32, %r31, %r28, %p3;
	mov.b64 	%fd79, {%r29, %r32};
	mul.rn.f64 	%fd80, %fd76, %fd79;
	neg.f64 	%fd81, %fd80;
	fma.rn.f64 	%fd82, %fd76, %fd79, %fd81;
	fma.rn.f64 	%fd83, %fd78, %fd79, %fd82;
	add.f64 	%fd4, %fd80, %fd83;
	sub.f64 	%fd84, %fd80, %fd4;
	add.f64 	%fd5, %fd83, %fd84;
	fma.rn.f64 	%fd85, %fd4, 0d3FF71547652B82FE, 0d4338000000000000;
	{
	.reg .b32 %temp; 
	mov.b64 	{%r13, %temp}, %fd85;
	}
	mov.f64 	%fd86, 0dC338000000000000;
	add.rn.f64 	%fd87, %fd85, %fd86;
	fma.rn.f64 	%fd88, %fd87, 0dBFE62E42FEFA39EF, %fd4;
	fma.rn.f64 	%fd89, %fd87, 0dBC7ABC9E3B39803F, %fd88;
	fma.rn.f64 	%fd90, %fd89, 0d3E5ADE1569CE2BDF, 0d3E928AF3FCA213EA;
	fma.rn.f64 	%fd91, %fd90, %fd89, 0d3EC71DEE62401315;
	fma.rn.f64 	%fd92, %fd91, %fd89, 0d3EFA01997C89EB71;
	fma.rn.f64 	%fd93, %fd92, %fd89, 0d3F2A01A014761F65;
	fma.rn.f64 	%fd94, %fd93, %fd89, 0d3F56C16C1852B7AF;
	fma.rn.f64 	%fd95, %fd94, %fd89, 0d3F81111111122322;
	fma.rn.f64 	%fd96, %fd95, %fd89, 0d3FA55555555502A1;
	fma.rn.f64 	%fd97, %fd96, %fd89, 0d3FC5555555555511;
	fma.rn.f64 	%fd98, %fd97, %fd89, 0d3FE000000000000B;
	fma.rn.f64 	%fd99, %fd98, %fd89, 0d3FF0000000000000;
	fma.rn.f64 	%fd100, %fd99, %fd89, 0d3FF0000000000000;
	{
	.reg .b32 %temp; 
	mov.b64 	{%r14, %temp}, %fd100;
	}
	{
	.reg .b32 %temp; 
	mov.b64 	{%temp, %r15}, %fd100;
	}
	shl.b32 	%r33, %r13, 20;
	add.s32 	%r34, %r33, %r15;
	mov.b64 	%fd108, {%r14, %r34};
	{
	.reg .b32 %temp; 
	mov.b64 	{%temp, %r35}, %fd4;
	}
	mov.b32 	%f2, %r35;
	abs.f32 	%f1, %f2;
	setp.lt.f32 	%p4, %f1, 0f4086232B;
	@%p4 bra 	$L__BB1_7;
	setp.lt.f64 	%p5, %fd4, 0d0000000000000000;
	add.f64 	%fd101, %fd4, 0d7FF0000000000000;
	selp.f64 	%fd108, 0d0000000000000000, %fd101, %p5;
	setp.geu.f32 	%p6, %f1, 0f40874800;
	@%p6 bra 	$L__BB1_7;
	shr.u32 	%r36, %r13, 31;
	add.s32 	%r37, %r13, %r36;
	shr.s32 	%r38, %r37, 1;
	shl.b32 	%r39, %r38, 20;
	add.s32 	%r40, %r15, %r39;
	mov.b64 	%fd102, {%r14, %r40};
	sub.s32 	%r41, %r13, %r38;
	shl.b32 	%r42, %r41, 20;
	add.s32 	%r43, %r42, 1072693248;
	mov.b32 	%r44, 0;
	mov.b64 	%fd103, {%r44, %r43};
	mul.f64 	%fd108, %fd103, %fd102;
$L__BB1_7:
	abs.f64 	%fd104, %fd108;
	setp.eq.f64 	%p7, %fd104, 0d7FF0000000000000;
	fma.rn.f64 	%fd105, %fd108, %fd5, %fd108;
	selp.f64 	%fd106, %fd108, %fd105, %p7;
	st.param.f64 	[func_retval0], %fd106;
	ret;

}


// ===== COMPILED SASS (sm_100) =====

	.target	sm_100

	.elftype	@"ET_EXEC"


//--------------------- .note.nv.tkinfo           --------------------------
	.section	.note.nv.tkinfo,"",@"SHT_NOTE"
	.sectionflags	@"SHF_NOTE_NV_TKINFO"
	.tkinfo
        /*0018*/ 	.word	0x00000002
        /*0030*/ 	.string	""
        /*0030*/ 	.string	"ptxas"
        /*0030*/ 	.string	"Cuda compilation tools, release 13.0, V13.0.88"
        /*0030*/ 	.string	"Build cuda_13.0.r13.0/compiler.36424714_0"
        /*0030*/ 	.string	"-arch sm_100 -m 64 "



//--------------------- .note.nv.cuinfo           --------------------------
	.section	.note.nv.cuinfo,"",@"SHT_NOTE"
	.sectionflags	@"SHF_NOTE_NV_CUINFO"
        /*0018*/ 	.short	0x0002
        /*001a*/ 	.short	0x0064
        /*001c*/ 	.short	0x0082
	.zero		2


//--------------------- .nv.info                  --------------------------
	.section	.nv.info,"",@"SHT_CUDA_INFO"
	.align	4


	//----- nvinfo : EIATTR_REGCOUNT
	.align		4
        /*0000*/ 	.byte	0x04, 0x2f
        /*0002*/ 	.short	(.L_1 - .L_0)
	.align		4
.L_0:
        /*0004*/ 	.word	index@(_Z5rowSqPjS_i)
        /*0008*/ 	.word	0x00000030


	//----- nvinfo : EIATTR_FRAME_SIZE
	.align		4
.L_1:
        /*000c*/ 	.byte	0x04, 0x11
        /*000e*/ 	.short	(.L_3 - .L_2)
	.align		4
.L_2:
        /*0010*/ 	.word	index@($_Z5rowSqPjS_i$__internal_accurate_pow)
        /*0014*/ 	.word	0x00000000


	//----- nvinfo : EIATTR_FRAME_SIZE
	.align		4
.L_3:
        /*0018*/ 	.byte	0x04, 0x11
        /*001a*/ 	.short	(.L_5 - .L_4)
	.align		4
.L_4:
        /*001c*/ 	.word	index@(_Z5rowSqPjS_i)
        /*0020*/ 	.word	0x00000000


	//----- nvinfo : EIATTR_MIN_STACK_SIZE
	.align		4
.L_5:
        /*0024*/ 	.byte	0x04, 0x12
        /*0026*/ 	.short	(.L_7 - .L_6)
	.align		4
.L_6:
        /*0028*/ 	.word	index@(_Z5rowSqPjS_i)
        /*002c*/ 	.word	0x00000000
.L_7:


//--------------------- .nv.compat                --------------------------
	.section	.nv.compat,"",@"SHT_CUDA_COMPAT_INFO"
	.align	4
        /*0000*/ 	.byte	0x02, 0x09, 0x00, 0x00, 0x02, 0x02, 0x01, 0x00, 0x02, 0x05, 0x05, 0x00, 0x03, 0x07, 0x01, 0x01
        /*0010*/ 	.byte	0x02, 0x03, 0x00, 0x00, 0x02, 0x06, 0x01, 0x00, 0x04, 0x0b, 0x08, 0x00, 0x01, 0x00, 0x00, 0x00
        /*0020*/ 	.byte	0x00, 0x00, 0x00, 0x00


//--------------------- .nv.info._Z5rowSqPjS_i    --------------------------
	.section	.nv.info._Z5rowSqPjS_i,"",@"SHT_CUDA_INFO"
	.sectionflags	@""
	.align	4


	//----- nvinfo : EIATTR_CUDA_API_VERSION
	.align		4
        /*0000*/ 	.byte	0x04, 0x37
        /*0002*/ 	.short	(.L_9 - .L_8)
.L_8:
        /*0004*/ 	.word	0x00000082


	//----- nvinfo : EIATTR_KPARAM_INFO
	.align		4
.L_9:
        /*0008*/ 	.byte	0x04, 0x17
        /*000a*/ 	.short	(.L_11 - .L_10)
.L_10:
        /*000c*/ 	.word	0x00000000
        /*0010*/ 	.short	0x0002
        /*0012*/ 	.short	0x0010
        /*0014*/ 	.byte	0x00, 0xf0, 0x11, 0x00


	//----- nvinfo : EIATTR_KPARAM_INFO
	.align		4
.L_11:
        /*0018*/ 	.byte	0x04, 0x17
        /*001a*/ 	.short	(.L_13 - .L_12)
.L_12:
        /*001c*/ 	.word	0x00000000
        /*0020*/ 	.short	0x0001
        /*0022*/ 	.short	0x0008
        /*0024*/ 	.byte	0x00, 0xf5, 0x21, 0x00


	//----- nvinfo : EIATTR_KPARAM_INFO
	.align		4
.L_13:
        /*0028*/ 	.byte	0x04, 0x17
        /*002a*/ 	.short	(.L_15 - .L_14)
.L_14:
        /*002c*/ 	.word	0x00000000
        /*0030*/ 	.short	0x0000
        /*0032*/ 	.short	0x0000
        /*0034*/ 	.byte	0x00, 0xf5, 0x21, 0x00


	//----- nvinfo : EIATTR_SPARSE_MMA_MASK
	.align		4
.L_15:
        /*0038*/ 	.byte	0x03, 0x50
        /*003a*/ 	.short	0x0000


	//----- nvinfo : EIATTR_MAXREG_COUNT
	.align		4
        /*003c*/ 	.byte	0x03, 0x1b
        /*003e*/ 	.short	0x00ff


	//----- nvinfo : EIATTR_MERCURY_ISA_VERSION
	.align		4
        /*0040*/ 	.byte	0x03, 0x5f
        /*0042*/ 	.short	0x0101


	//----- nvinfo : EIATTR_VRC_CTA_INIT_COUNT
	.align		4
        /*0044*/ 	.byte	0x02, 0x4a
	.zero		1
	.zero		1


	//----- nvinfo : EIATTR_EXIT_INSTR_OFFSETS
	.align		4
        /*0048*/ 	.byte	0x04, 0x1c
        /*004a*/ 	.short	(.L_17 - .L_16)


	//   ....[0]....
.L_16:
        /*004c*/ 	.word	0x00000070


	//   ....[1]....
        /*0050*/ 	.word	0x000000c0


	//   ....[2]....
        /*0054*/ 	.word	0x000009c0


	//   ....[3]....
        /*0058*/ 	.word	0x00000e20


	//   ....[4]....
        /*005c*/ 	.word	0x00001070


	//   ....[5]....
        /*0060*/ 	.word	0x00001090


	//   ....[6]....
        /*0064*/ 	.word	0x00001450


	//   ....[7]....
        /*0068*/ 	.word	0x00001600


	//   ....[8]....
        /*006c*/ 	.word	0x00001720


	//   ....[9]....
        /*0070*/ 	.word	0x00001880


	//----- nvinfo : EIATTR_CRS_STACK_SIZE
	.align		4
.L_17:
        /*0074*/ 	.byte	0x04, 0x1e
        /*0076*/ 	.short	(.L_19 - .L_18)
.L_18:
        /*0078*/ 	.word	0x00000000


	//----- nvinfo : EIATTR_CBANK_PARAM_SIZE
	.align		4
.L_19:
        /*007c*/ 	.byte	0x03, 0x19
        /*007e*/ 	.short	0x0014


	//----- nvinfo : EIATTR_PARAM_CBANK
	.align		4
        /*0080*/ 	.byte	0x04, 0x0a
        /*0082*/ 	.short	(.L_21 - .L_20)
	.align		4
.L_20:
        /*0084*/ 	.word	index@(.nv.constant0._Z5rowSqPjS_i)
        /*0088*/ 	.short	0x0380
        /*008a*/ 	.short	0x0014


	//----- nvinfo : EIATTR_SW_WAR
	.align		4
.L_21:
        /*008c*/ 	.byte	0x04, 0x36
        /*008e*/ 	.short	(.L_23 - .L_22)
.L_22:
        /*0090*/ 	.word	0x00000008
.L_23:


//--------------------- .nv.callgraph             --------------------------
	.section	.nv.callgraph,"",@"SHT_CUDA_CALLGRAPH"
	.align	4
	.sectionentsize	8
	.align		4
        /*0000*/ 	.word	0x00000000
	.align		4
        /*0004*/ 	.word	0xffffffff
	.align		4
        /*0008*/ 	.word	0x00000000
	.align		4
        /*000c*/ 	.word	0xfffffffe
	.align		4
        /*0010*/ 	.word	0x00000000
	.align		4
        /*0014*/ 	.word	0xfffffffd
	.align		4
        /*0018*/ 	.word	0x00000000
	.align		4
        /*001c*/ 	.word	0xfffffffc


//--------------------- .text._Z5rowSqPjS_i       --------------------------
	.section	.text._Z5rowSqPjS_i,"ax",@progbits
	.align	128
        .global         _Z5rowSqPjS_i
        .type           _Z5rowSqPjS_i,@function
        .size           _Z5rowSqPjS_i,(.L_x_18 - _Z5rowSqPjS_i)
        .other          _Z5rowSqPjS_i,@"STO_CUDA_ENTRY STV_DEFAULT"
_Z5rowSqPjS_i:
.text._Z5rowSqPjS_i:
[----:B------:R-:W-:Y:S01]  /*0000*/  LDC R1, c[0x0][0x37c] ;  /* 0x0000df00ff017b82 */ /* 0x000fe20000000800 */
[----:B------:R-:W0:Y:S07]  /*0010*/  S2R R0, SR_TID.X ;  /* 0x0000000000007919 */ /* 0x000e2e0000002100 */
[----:B------:R-:W0:Y:S08]  /*0020*/  S2UR UR4, SR_CTAID.X ;  /* 0x00000000000479c3 */ /* 0x000e300000002500 */
[----:B------:R-:W0:Y:S08]  /*0030*/  LDC R5, c[0x0][0x360] ;  /* 0x0000d800ff057b82 */ /* 0x000e300000000800 */
[----:B------:R-:W1:Y:S01]  /*0040*/  LDC R10, c[0x0][0x390] ;  /* 0x0000e400ff0a7b82 */ /* 0x000e620000000800 */
[----:B0-----:R-:W-:-:S05]  /*0050*/  IMAD R5, R5, UR4, R0 ;  /* 0x0000000405057c24 */ /* 0x001fca000f8e0200 */
[----:B-1----:R-:W-:-:S13]  /*0060*/  ISETP.GE.AND P0, PT, R5, R10, PT ;  /* 0x0000000a0500720c */ /* 0x002fda0003f06270 */
[----:B------:R-:W-:Y:S05]  /*0070*/  @P0 EXIT ;  /* 0x000000000000094d */ /* 0x000fea0003800000 */
[----:B------:R-:W-:Y:S01]  /*0080*/  ISETP.NE.AND P0, PT, R5, RZ, PT ;  /* 0x000000ff0500720c */ /* 0x000fe20003f05270 */
[----:B------:R-:W0:-:S12]  /*0090*/  LDCU.64 UR12, c[0x0][0x358] ;  /* 0x00006b00ff0c77ac */ /* 0x000e180008000a00 */
[----:B------:R-:W-:Y:S05]  /*00a0*/  @!P0 BRA `(.L_x_0) ;  /* 0x0000000c00f48947 */ /* 0x000fea0003800000 */
[----:B------:R-:W-:-:S13]  /*00b0*/  ISETP.GE.AND P0, PT, R10, 0x1, PT ;  /* 0x000000010a00780c */ /* 0x000fda0003f06270 */
[----:B0-----:R-:W-:Y:S05]  /*00c0*/  @!P0 EXIT ;  /* 0x000000000000894d */ /* 0x001fea0003800000 */
[C---:B------:R-:W-:Y:S01]  /*00d0*/  VIADD R2, R5.reuse, 0x1 ;  /* 0x0000000105027836 */ /* 0x040fe20000000000 */
[C---:B------:R-:W-:Y:S01]  /*00e0*/  ISETP.GE.U32.AND P1, PT, R10.reuse, 0x4, PT ;  /* 0x000000040a00780c */ /* 0x040fe20003f26070 */
[----:B------:R-:W-:Y:S01]  /*00f0*/  IMAD R5, R5, R10, RZ ;  /* 0x0000000a05057224 */ /* 0x000fe200078e02ff */
[----:B------:R-:W-:Y:S01]  /*0100*/  LOP3.LUT R6, R10, 0x3, RZ, 0xc0, !PT ;  /* 0x000000030a067812 */ /* 0x000fe200078ec0ff */
[----:B------:R-:W0:Y:S01]  /*0110*/  I2F.F64 R18, R2 ;  /* 0x0000000200127312 */ /* 0x000e220000201c00 */
[----:B------:R-:W-:Y:S01]  /*0120*/  IMAD.MOV.U32 R8, RZ, RZ, RZ ;  /* 0x000000ffff087224 */ /* 0x000fe200078e00ff */
[----:B0-----:R-:W-:-:S04]  /*0130*/  SHF.R.U32.HI R0, RZ, 0x14, R19 ;  /* 0x00000014ff007819 */ /* 0x001fc80000011613 */
[----:B------:R-:W-:-:S05]  /*0140*/  LOP3.LUT R0, R0, 0x7ff, RZ, 0xc0, !PT ;  /* 0x000007ff00007812 */ /* 0x000fca00078ec0ff */
[----:B------:R-:W-:-:S05]  /*0150*/  VIADD R7, R0, 0xfffffc0c ;  /* 0xfffffc0c00077836 */ /* 0x000fca0000000000 */
[CC--:B------:R-:W-:Y:S02]  /*0160*/  SHF.L.U32 R3, R18.reuse, R7.reuse, RZ ;  /* 0x0000000712037219 */ /* 0x0c0fe400000006ff */
[----:B------:R-:W-:Y:S02]  /*0170*/  SHF.L.U64.HI R4, R18, R7, R19 ;  /* 0x0000000712047219 */ /* 0x000fe40000010213 */
[----:B------:R-:W-:-:S04]  /*0180*/  ISETP.NE.U32.AND P0, PT, R3, RZ, PT ;  /* 0x000000ff0300720c */ /* 0x000fc80003f05070 */
[----:B------:R-:W-:-:S13]  /*0190*/  ISETP.NE.AND.EX P0, PT, R4, -0x80000000, PT, P0 ;  /* 0x800000000400780c */ /* 0x000fda0003f05300 */
[----:B------:R-:W-:Y:S01]  /*01a0*/  DSETP.NEU.AND P0, PT, |R18|, 0.5, !P0 ;  /* 0x3fe000001200742a */ /* 0x000fe2000470d200 */
[----:B------:R-:W-:-:S13]  /*01b0*/  @!P1 BRA `(.L_x_1) ;  /* 0x0000000400fc9947 */ /* 0x000fda0003800000 */
[----:B------:R-:W0:Y:S01]  /*01c0*/  LDC.64 R16, c[0x0][0x380] ;  /* 0x0000e000ff107b82 */ /* 0x000e220000000a00 */
[----:B------:R-:W-:Y:S01]  /*01d0*/  LOP3.LUT R8, R10, 0x7ffffffc, RZ, 0xc0, !PT ;  /* 0x7ffffffc0a087812 */ /* 0x000fe200078ec0ff */
[----:B------:R-:W-:-:S04]  /*01e0*/  IMAD.MOV.U32 R7, RZ, RZ, R5 ;  /* 0x000000ffff077224 */ /* 0x000fc800078e0005 */
[----:B------:R-:W-:Y:S02]  /*01f0*/  IMAD.MOV R9, RZ, RZ, -R8 ;  /* 0x000000ffff097224 */ /* 0x000fe400078e0a08 */
[----:B------:R-:W1:Y:S01]  /*0200*/  LDC.64 R14, c[0x0][0x388] ;  /* 0x0000e200ff0e7b82 */ /* 0x000e620000000a00 */
[----:B0-----:R-:W-:-:S05]  /*0210*/  IADD3 R16, P1, PT, R16, 0x8, RZ ;  /* 0x0000000810107810 */ /* 0x001fca0007f3e0ff */
[----:B------:R-:W-:Y:S01]  /*0220*/  IMAD.X R17, RZ, RZ, R17, P1 ;  /* 0x000000ffff117224 */ /* 0x000fe200008e0611 */
[----:B-1----:R-:W-:-:S05]  /*0230*/  IADD3 R14, P2, PT, R14, 0x8, RZ ;  /* 0x000000080e0e7810 */ /* 0x002fca0007f5e0ff */
[----:B------:R-:W-:-:S08]  /*0240*/  IMAD.X R15, RZ, RZ, R15, P2 ;  /* 0x000000ffff0f7224 */ /* 0x000fd000010e060f */
.L_x_6:
[----:B0-----:R-:W-:-:S05]  /*0250*/  IMAD.WIDE R12, R7, 0x4, R16 ;  /* 0x00000004070c7825 */ /* 0x001fca00078e0210 */
[----:B------:R-:W2:Y:S01]  /*0260*/  LDG.E R38, desc[UR12][R12.64+-0x8] ;  /* 0xfffff80c0c267981 */ /* 0x000ea2000c1e1900 */
[----:B------:R-:W-:Y:S01]  /*0270*/  ISETP.NE.U32.AND P3, PT, R3, RZ, PT ;  /* 0x000000ff0300720c */ /* 0x000fe20003f65070 */
[----:B------:R-:W-:Y:S01]  /*0280*/  BSSY.RECONVERGENT B0, `(.L_x_2) ;  /* 0x000000c000007945 */ /* 0x000fe20003800200 */
[----:B------:R-:W-:Y:S01]  /*0290*/  ISETP.NE.AND P1, PT, R2, RZ, PT ;  /* 0x000000ff0200720c */ /* 0x000fe20003f25270 */
[----:B------:R-:W-:Y:S01]  /*02a0*/  IMAD.MOV.U32 R40, RZ, RZ, R18 ;  /* 0x000000ffff287224 */ /* 0x000fe200078e0012 */
[----:B------:R-:W-:Y:S01]  /*02b0*/  ISETP.GE.AND P2, PT, R19, RZ, PT ;  /* 0x000000ff1300720c */ /* 0x000fe20003f46270 */
[----:B------:R-:W-:Y:S01]  /*02c0*/  IMAD.MOV.U32 R41, RZ, RZ, R19 ;  /* 0x000000ffff297224 */ /* 0x000fe200078e0013 */
[----:B------:R-:W-:Y:S01]  /*02d0*/  ISETP.NE.AND.EX P3, PT, R4, -0x80000000, PT, P3 ;  /* 0x800000000400780c */ /* 0x000fe20003f65330 */
[----:B------:R-:W-:Y:S01]  /*02e0*/  IMAD.WIDE R10, R7, 0x4, R14 ;  /* 0x00000004070a7825 */ /* 0x000fe200078e020e */
[----:B------:R-:W-:Y:S01]  /*02f0*/  MOV R0, 0x340 ;  /* 0x0000034000007802 */ /* 0x000fe20000000f00 */
[----:B--2---:R-:W0:Y:S02]  /*0300*/  I2F.F64.U32 R44, R38 ;  /* 0x00000026002c7312 */ /* 0x004e240000201800 */
[----:B0-----:R-:W-:-:S02]  /*0310*/  IMAD.MOV.U32 R22, RZ, RZ, R44 ;  /* 0x000000ffff167224 */ /* 0x001fc400078e002c */
[----:B------:R-:W-:-:S07]  /*0320*/  IMAD.MOV.U32 R43, RZ, RZ, R45 ;  /* 0x000000ffff2b7224 */ /* 0x000fce00078e002d */
[----:B------:R-:W-:Y:S05]  /*0330*/  CALL.REL.NOINC `($_Z5rowSqPjS_i$__internal_accurate_pow) ;  /* 0x00000014005c7944 */ /* 0x000fea0003c00000 */
[----:B------:R-:W-:Y:S05]  /*0340*/  BSYNC.RECONVERGENT B0 ;  /* 0x0000000000007941 */ /* 0x000fea0003800200 */
.L_x_2:
[----:B------:R-:W-:Y:S01]  /*0350*/  DADD R22, -RZ, -R20 ;  /* 0x00000000ff167229 */ /* 0x000fe20000000914 */
[----:B------:R-:W-:Y:S02]  /*0360*/  ISETP.NE.AND P5, PT, R38, RZ, PT ;  /* 0x000000ff2600720c */ /* 0x000fe40003fa5270 */
[C---:B------:R-:W-:Y:S02]  /*0370*/  ISETP.GE.AND P4, PT, R45.reuse, RZ, PT ;  /* 0x000000ff2d00720c */ /* 0x040fe40003f86270 */
[----:B------:R-:W-:-:S04]  /*0380*/  SEL R44, R45, RZ, P0 ;  /* 0x000000ff2d2c7207 */ /* 0x000fc80000000000 */
[----:B------:R-:W-:Y:S02]  /*0390*/  @!P2 LOP3.LUT R44, R44, 0x7ff00000, RZ, 0xfc, !PT ;  /* 0x7ff000002c2ca812 */ /* 0x000fe400078efcff */
[-C--:B------:R-:W-:Y:S02]  /*03a0*/  FSEL R25, R22, R20.reuse, !P3 ;  /* 0x0000001416197208 */ /* 0x080fe40005800000 */
[-C--:B------:R-:W-:Y:S02]  /*03b0*/  FSEL R22, R23, R21.reuse, !P3 ;  /* 0x0000001517167208 */ /* 0x080fe40005800000 */
[----:B------:R-:W-:Y:S02]  /*03c0*/  FSEL R0, R25, R20, !P4 ;  /* 0x0000001419007208 */ /* 0x000fe40006000000 */
[----:B------:R-:W-:Y:S02]  /*03d0*/  @P5 FSEL R44, R22, R21, !P4 ;  /* 0x00000015162c5208 */ /* 0x000fe40006000000 */
[----:B------:R-:W-:-:S02]  /*03e0*/  FSEL R0, R0, RZ, P5 ;  /* 0x000000ff00007208 */ /* 0x000fc40002800000 */
[----:B------:R-:W-:Y:S02]  /*03f0*/  ISETP.NE.AND P4, PT, R38, 0x1, PT ;  /* 0x000000012600780c */ /* 0x000fe40003f85270 */
[----:B------:R-:W-:Y:S02]  /*0400*/  FSEL R20, R44, 1.875, P1 ;  /* 0x3ff000002c147808 */ /* 0x000fe40000800000 */
[----:B------:R-:W-:Y:S02]  /*0410*/  FSEL R0, R0, RZ, P1 ;  /* 0x000000ff00007208 */ /* 0x000fe40000800000 */
[----:B------:R-:W-:Y:S02]  /*0420*/  FSEL R21, R20, 1.875, P4 ;  /* 0x3ff0000014157808 */ /* 0x000fe40002000000 */
[----:B------:R-:W-:-:S04]  /*0430*/  FSEL R20, R0, RZ, P4 ;  /* 0x000000ff00147208 */ /* 0x000fc80002000000 */
[----:B------:R-:W0:Y:S02]  /*0440*/  F2I.U32.F64.TRUNC R21, R20 ;  /* 0x0000001400157311 */ /* 0x000e24000030d000 */
[----:B0-----:R0:W-:Y:S04]  /*0450*/  STG.E desc[UR12][R10.64+-0x8], R21 ;  /* 0xfffff8150a007986 */ /* 0x0011e8000c10190c */
[----:B------:R-:W2:Y:S01]  /*0460*/  LDG.E R42, desc[UR12][R12.64+-0x4] ;  /* 0xfffffc0c0c2a7981 */ /* 0x000ea2000c1e1900 */
[----:B------:R-:W-:Y:S01]  /*0470*/  BSSY.RECONVERGENT B0, `(.L_x_3) ;  /* 0x0000008000007945 */ /* 0x000fe20003800200 */
[----:B------:R-:W-:Y:S01]  /*0480*/  IMAD.MOV.U32 R40, RZ, RZ, R18 ;  /* 0x000000ffff287224 */ /* 0x000fe200078e0012 */
[----:B------:R-:W-:Y:S01]  /*0490*/  MOV R0, 0x4f0 ;  /* 0x000004f000007802 */ /* 0x000fe20000000f00 */
[----:B------:R-:W-:Y:S01]  /*04a0*/  IMAD.MOV.U32 R41, RZ, RZ, R19 ;  /* 0x000000ffff297224 */ /* 0x000fe200078e0013 */
[----:B--2---:R-:W1:Y:S02]  /*04b0*/  I2F.F64.U32 R38, R42 ;  /* 0x0000002a00267312 */ /* 0x004e640000201800 */
[----:B-1----:R-:W-:-:S02]  /*04c0*/  IMAD.MOV.U32 R22, RZ, RZ, R38 ;  /* 0x000000ffff167224 */ /* 0x002fc400078e0026 */
[----:B0-----:R-:W-:-:S07]  /*04d0*/  IMAD.MOV.U32 R43, RZ, RZ, R39 ;  /* 0x000000ffff2b7224 */ /* 0x001fce00078e0027 */
[----:B------:R-:W-:Y:S05]  /*04e0*/  CALL.REL.NOINC `($_Z5rowSqPjS_i$__internal_accurate_pow) ;  /* 0x0000001000f07944 */ /* 0x000fea0003c00000 */
[----:B------:R-:W-:Y:S05]  /*04f0*/  BSYNC.RECONVERGENT B0 ;  /* 0x0000000000007941 */ /* 0x000fea0003800200 */
.L_x_3:
        /* <DEDUP_REMOVED lines=27> */
.L_x_4:
        /* <DEDUP_REMOVED lines=27> */
.L_x_5:
[----:B------:R-:W-:Y:S01]  /*0860*/  DADD R22, -RZ, -R20 ;  /* 0x00000000ff167229 */ /* 0x000fe20000000914 */
[----:B------:R-:W-:Y:S01]  /*0870*/  ISETP.NE.AND P5, PT, R12, RZ, PT ;  /* 0x000000ff0c00720c */ /* 0x000fe20003fa5270 */
[----:B------:R-:W-:Y:S01]  /*0880*/  VIADD R9, R9, 0x4 ;  /* 0x0000000409097836 */ /* 0x000fe20000000000 */
[----:B------:R-:W-:Y:S01]  /*0890*/  ISETP.GE.AND P4, PT, R39, RZ, PT ;  /* 0x000000ff2700720c */ /* 0x000fe20003f86270 */
[----:B------:R-:W-:Y:S01]  /*08a0*/  VIADD R7, R7, 0x4 ;  /* 0x0000000407077836 */ /* 0x000fe20000000000 */
        /* <DEDUP_REMOVED lines=11> */
[----:B------:R-:W-:Y:S02]  /*0960*/  FSEL R12, R0, RZ, P2 ;  /* 0x000000ff000c7208 */ /* 0x000fe40001000000 */
[----:B------:R-:W-:-:S02]  /*0970*/  ISETP.NE.AND P1, PT, R9, RZ, PT ;  /* 0x000000ff0900720c */ /* 0x000fc40003f25270 */
[----:B------:R-:W0:Y:S02]  /*0980*/  F2I.U32.F64.TRUNC R13, R12 ;  /* 0x0000000c000d7311 */ /* 0x000e24000030d000 */
[----:B0-----:R0:W-:Y:S09]  /*0990*/  STG.E desc[UR12][R10.64+0x4], R13 ;  /* 0x0000040d0a007986 */ /* 0x0011f2000c10190c */
[----:B------:R-:W-:Y:S05]  /*09a0*/  @P1 BRA `(.L_x_6) ;  /* 0xfffffff800281947 */ /* 0x000fea000383ffff */
.L_x_1:
[----:B------:R-:W-:-:S13]  /*09b0*/  ISETP.NE.AND P1, PT, R6, RZ, PT ;  /* 0x000000ff0600720c */ /* 0x000fda0003f25270 */
[----:B------:R-:W-:Y:S05]  /*09c0*/  @!P1 EXIT ;  /* 0x000000000000994d */ /* 0x000fea0003800000 */
[----:B------:R-:W-:-:S13]  /*09d0*/  ISETP.NE.AND P1, PT, R6, 0x1, PT ;  /* 0x000000010600780c */ /* 0x000fda0003f25270 */
[----:B------:R-:W-:Y:S05]  /*09e0*/  @!P1 BRA `(.L_x_7) ;  /* 0x0000000400009947 */ /* 0x000fea0003800000 */
[----:B0-----:R-:W0:Y:S01]  /*09f0*/  LDC.64 R12, c[0x0][0x380] ;  /* 0x0000e000ff0c7b82 */ /* 0x001e220000000a00 */
[----:B------:R-:W-:-:S04]  /*0a00*/  IMAD.IADD R9, R5, 0x1, R8 ;  /* 0x0000000105097824 */ /* 0x000fc800078e0208 */
        /* <DEDUP_REMOVED lines=8> */
[----:B------:R-:W-:Y:S02]  /*0a90*/  ISETP.NE.AND.EX P2, PT, R4, -0x80000000, PT, P2 ;  /* 0x800000000400780c */ /* 0x000fe40003f45320 */
[----:B------:R-:W-:Y:S01]  /*0aa0*/  MOV R0, 0xaf0 ;  /* 0x00000af000007802 */ /* 0x000fe20000000f00 */
[----:B--2---:R-:W0:Y:S02]  /*0ab0*/  I2F.F64.U32 R6, R10 ;  /* 0x0000000a00067312 */ /* 0x004e240000201800 */
[----:B0-----:R-:W-:-:S02]  /*0ac0*/  IMAD.MOV.U32 R22, RZ, RZ, R6 ;  /* 0x000000ffff167224 */ /* 0x001fc400078e0006 */
[----:B------:R-:W-:-:S07]  /*0ad0*/  IMAD.MOV.U32 R43, RZ, RZ, R7 ;  /* 0x000000ffff2b7224 */ /* 0x000fce00078e0007 */
[----:B------:R-:W-:Y:S05]  /*0ae0*/  CALL.REL.NOINC `($_Z5rowSqPjS_i$__internal_accurate_pow) ;  /* 0x0000000c00707944 */ /* 0x000fea0003c00000 */
[----:B------:R-:W-:Y:S05]  /*0af0*/  BSYNC.RECONVERGENT B0 ;  /* 0x0000000000007941 */ /* 0x000fea0003800200 */
.L_x_8:
[----:B------:R-:W-:Y:S01]  /*0b00*/  DADD R14, -RZ, -R20 ;  /* 0x00000000ff0e7229 */ /* 0x000fe20000000914 */
[----:B------:R-:W-:Y:S02]  /*0b10*/  ISETP.NE.AND P5, PT, R10, RZ, PT ;  /* 0x000000ff0a00720c */ /* 0x000fe40003fa5270 */
[C---:B------:R-:W-:Y:S02]  /*0b20*/  ISETP.GE.AND P4, PT, R7.reuse, RZ, PT ;  /* 0x000000ff0700720c */ /* 0x040fe40003f86270 */
[----:B------:R-:W-:Y:S02]  /*0b30*/  SEL R0, R7, RZ, P0 ;  /* 0x000000ff07007207 */ /* 0x000fe40000000000 */
[----:B------:R-:W0:Y:S02]  /*0b40*/  LDC.64 R6, c[0x0][0x388] ;  /* 0x0000e200ff067b82 */ /* 0x000e240000000a00 */
[----:B------:R-:W-:Y:S02]  /*0b50*/  @!P3 LOP3.LUT R0, R0, 0x7ff00000, RZ, 0xfc, !PT ;  /* 0x7ff000000000b812 */ /* 0x000fe400078efcff */
[----:B------:R-:W-:-:S02]  /*0b60*/  FSEL R11, R14, R20, !P2 ;  /* 0x000000140e0b7208 */ /* 0x000fc40005000000 */
[-C--:B------:R-:W-:Y:S02]  /*0b70*/  FSEL R14, R15, R21.reuse, !P2 ;  /* 0x000000150f0e7208 */ /* 0x080fe40005000000 */
[----:B------:R-:W-:Y:S02]  /*0b80*/  FSEL R11, R11, R20, !P4 ;  /* 0x000000140b0b7208 */ /* 0x000fe40006000000 */
[----:B------:R-:W-:Y:S02]  /*0b90*/  @P5 FSEL R0, R14, R21, !P4 ;  /* 0x000000150e005208 */ /* 0x000fe40006000000 */
[----:B------:R-:W-:Y:S02]  /*0ba0*/  FSEL R11, R11, RZ, P5 ;  /* 0x000000ff0b0b7208 */ /* 0x000fe40002800000 */
[----:B------:R-:W-:Y:S02]  /*0bb0*/  ISETP.NE.AND P4, PT, R10, 0x1, PT ;  /* 0x000000010a00780c */ /* 0x000fe40003f85270 */
[----:B------:R-:W-:-:S02]  /*0bc0*/  FSEL R16, R0, 1.875, P1 ;  /* 0x3ff0000000107808 */ /* 0x000fc40000800000 */
[----:B------:R-:W-:Y:S02]  /*0bd0*/  FSEL R0, R11, RZ, P1 ;  /* 0x000000ff0b007208 */ /* 0x000fe40000800000 */
[----:B------:R-:W-:Y:S02]  /*0be0*/  FSEL R17, R16, 1.875, P4 ;  /* 0x3ff0000010117808 */ /* 0x000fe40002000000 */
[----:B------:R-:W-:Y:S01]  /*0bf0*/  FSEL R16, R0, RZ, P4 ;  /* 0x000000ff00107208 */ /* 0x000fe20002000000 */
[----:B0-----:R-:W-:-:S03]  /*0c00*/  IMAD.WIDE R10, R9, 0x4, R6 ;  /* 0x00000004090a7825 */ /* 0x001fc600078e0206 */
        /* <DEDUP_REMOVED lines=12> */
.L_x_9:
[----:B------:R-:W-:Y:S01]  /*0cd0*/  DADD R12, -RZ, -R20 ;  /* 0x00000000ff0c7229 */ /* 0x000fe20000000914 */
[----:B------:R-:W-:Y:S01]  /*0ce0*/  ISETP.NE.AND P5, PT, R6, RZ, PT ;  /* 0x000000ff0600720c */ /* 0x000fe20003fa5270 */
[----:B------:R-:W-:Y:S01]  /*0cf0*/  VIADD R8, R8, 0x2 ;  /* 0x0000000208087836 */ /* 0x000fe20000000000 */
        /* <DEDUP_REMOVED lines=14> */
[----:B0-----:R1:W-:Y:S02]  /*0de0*/  STG.E desc[UR12][R10.64+0x4], R7 ;  /* 0x000004070a007986 */ /* 0x0013e4000c10190c */
.L_x_7:
[----:B------:R-:W2:Y:S02]  /*0df0*/  LDC R0, c[0x0][0x390] ;  /* 0x0000e400ff007b82 */ /* 0x000ea40000000800 */
[----:B--2---:R-:W-:-:S04]  /*0e00*/  LOP3.LUT R0, R0, 0x1, RZ, 0xc0, !PT ;  /* 0x0000000100007812 */ /* 0x004fc800078ec0ff */
[----:B------:R-:W-:-:S13]  /*0e10*/  ISETP.NE.U32.AND P1, PT, R0, 0x1, PT ;  /* 0x000000010000780c */ /* 0x000fda0003f25070 */
[----:B------:R-:W-:Y:S05]  /*0e20*/  @P1 EXIT ;  /* 0x000000000000194d */ /* 0x000fea0003800000 */
[----:B-1----:R-:W1:Y:S01]  /*0e30*/  LDC.64 R6, c[0x0][0x380] ;  /* 0x0000e000ff067b82 */ /* 0x002e620000000a00 */
[----:B------:R-:W-:-:S04]  /*0e40*/  IMAD.IADD R5, R5, 0x1, R8 ;  /* 0x0000000105057824 */ /* 0x000fc800078e0208 */
[----:B-1----:R-:W-:-:S06]  /*0e50*/  IMAD.WIDE R6, R5, 0x4, R6 ;  /* 0x0000000405067825 */ /* 0x002fcc00078e0206 */
[----:B------:R-:W2:Y:S01]  /*0e60*/  LDG.E R6, desc[UR12][R6.64] ;  /* 0x0000000c06067981 */ /* 0x000ea2000c1e1900 */
[----:B------:R-:W-:Y:S01]  /*0e70*/  ISETP.NE.U32.AND P1, PT, R3, RZ, PT ;  /* 0x000000ff0300720c */ /* 0x000fe20003f25070 */
[----:B------:R-:W-:Y:S01]  /*0e80*/  BSSY.RECONVERGENT B0, `(.L_x_10) ;  /* 0x000000b000007945 */ /* 0x000fe20003800200 */
[----:B------:R-:W-:Y:S01]  /*0e90*/  ISETP.NE.AND P2, PT, R2, RZ, PT ;  /* 0x000000ff0200720c */ /* 0x000fe20003f45270 */
[----:B------:R-:W-:Y:S01]  /*0ea0*/  IMAD.MOV.U32 R40, RZ, RZ, R18 ;  /* 0x000000ffff287224 */ /* 0x000fe200078e0012 */
[----:B------:R-:W-:Y:S01]  /*0eb0*/  ISETP.NE.AND.EX P1, PT, R4, -0x80000000, PT, P1 ;  /* 0x800000000400780c */ /* 0x000fe20003f25310 */
[----:B------:R-:W-:Y:S01]  /*0ec0*/  IMAD.MOV.U32 R41, RZ, RZ, R19 ;  /* 0x000000ffff297224 */ /* 0x000fe200078e0013 */
[----:B------:R-:W-:Y:S02]  /*0ed0*/  ISETP.GE.AND P3, PT, R19, RZ, PT ;  /* 0x000000ff1300720c */ /* 0x000fe40003f66270 */
[----:B------:R-:W-:Y:S01]  /*0ee0*/  MOV R0, 0xf30 ;  /* 0x00000f3000007802 */ /* 0x000fe20000000f00 */
[----:B--2---:R-:W1:Y:S02]  /*0ef0*/  I2F.F64.U32 R8, R6 ;  /* 0x0000000600087312 */ /* 0x004e640000201800 */
[----:B-1----:R-:W-:-:S02]  /*0f00*/  IMAD.MOV.U32 R22, RZ, RZ, R8 ;  /* 0x000000ffff167224 */ /* 0x002fc400078e0008 */
[----:B------:R-:W-:-:S07]  /*0f10*/  IMAD.MOV.U32 R43, RZ, RZ, R9 ;  /* 0x000000ffff2b7224 */ /* 0x000fce00078e0009 */
[----:B0-----:R-:W-:Y:S05]  /*0f20*/  CALL.REL.NOINC `($_Z5rowSqPjS_i$__internal_accurate_pow) ;  /* 0x0000000800607944 */ /* 0x001fea0003c00000 */
[----:B------:R-:W-:Y:S05]  /*0f30*/  BSYNC.RECONVERGENT B0 ;  /* 0x0000000000007941 */ /* 0x000fea0003800200 */
.L_x_10:
[----:B------:R-:W-:Y:S01]  /*0f40*/  DADD R2, -RZ, -R20 ;  /* 0x00000000ff027229 */ /* 0x000fe20000000914 */
[C---:B------:R-:W-:Y:S02]  /*0f50*/  ISETP.NE.AND P5, PT, R6.reuse, RZ, PT ;  /* 0x000000ff0600720c */ /* 0x040fe40003fa5270 */
[C---:B------:R-:W-:Y:S02]  /*0f60*/  ISETP.GE.AND P4, PT, R9.reuse, RZ, PT ;  /* 0x000000ff0900720c */ /* 0x040fe40003f86270 */
[----:B------:R-:W-:Y:S02]  /*0f70*/  SEL R8, R9, RZ, P0 ;  /* 0x000000ff09087207 */ /* 0x000fe40000000000 */
[----:B------:R-:W-:Y:S02]  /*0f80*/  ISETP.NE.AND P0, PT, R6, 0x1, PT ;  /* 0x000000010600780c */ /* 0x000fe40003f05270 */
[----:B------:R-:W-:Y:S02]  /*0f90*/  @!P3 LOP3.LUT R8, R8, 0x7ff00000, RZ, 0xfc, !PT ;  /* 0x7ff000000808b812 */ /* 0x000fe400078efcff */
[----:B------:R-:W-:-:S02]  /*0fa0*/  FSEL R7, R2, R20, !P1 ;  /* 0x0000001402077208 */ /* 0x000fc40004800000 */
[-C--:B------:R-:W-:Y:S02]  /*0fb0*/  FSEL R4, R3, R21.reuse, !P1 ;  /* 0x0000001503047208 */ /* 0x080fe40004800000 */
[----:B------:R-:W-:Y:S01]  /*0fc0*/  FSEL R0, R7, R20, !P4 ;  /* 0x0000001407007208 */ /* 0x000fe20006000000 */
[----:B------:R-:W0:Y:S01]  /*0fd0*/  LDC.64 R2, c[0x0][0x388] ;  /* 0x0000e200ff027b82 */ /* 0x000e220000000a00 */
[----:B------:R-:W-:Y:S02]  /*0fe0*/  @P5 FSEL R8, R4, R21, !P4 ;  /* 0x0000001504085208 */ /* 0x000fe40006000000 */
[----:B------:R-:W-:Y:S02]  /*0ff0*/  FSEL R0, R0, RZ, P5 ;  /* 0x000000ff00007208 */ /* 0x000fe40002800000 */
[----:B------:R-:W-:Y:S02]  /*1000*/  FSEL R6, R8, 1.875, P2 ;  /* 0x3ff0000008067808 */ /* 0x000fe40001000000 */
[----:B------:R-:W-:-:S02]  /*1010*/  FSEL R0, R0, RZ, P2 ;  /* 0x000000ff00007208 */ /* 0x000fc40001000000 */
[----:B------:R-:W-:Y:S02]  /*1020*/  FSEL R7, R6, 1.875, P0 ;  /* 0x3ff0000006077808 */ /* 0x000fe40000000000 */
[----:B------:R-:W-:-:S04]  /*1030*/  FSEL R6, R0, RZ, P0 ;  /* 0x000000ff00067208 */ /* 0x000fc80000000000 */
[----:B------:R-:W1:Y:S01]  /*1040*/  F2I.U32.F64.TRUNC R7, R6 ;  /* 0x0000000600077311 */ /* 0x000e62000030d000 */
[----:B0-----:R-:W-:-:S05]  /*1050*/  IMAD.WIDE R2, R5, 0x4, R2 ;  /* 0x0000000405027825 */ /* 0x001fca00078e0202 */
[----:B-1----:R-:W-:Y:S01]  /*1060*/  STG.E desc[UR12][R2.64], R7 ;  /* 0x0000000702007986 */ /* 0x002fe2000c10190c */
[----:B------:R-:W-:Y:S05]  /*1070*/  EXIT ;  /* 0x000000000000794d */ /* 0x000fea0003800000 */
.L_x_0:
[----:B------:R-:W-:-:S13]  /*1080*/  ISETP.GE.AND P0, PT, R10, 0x1, PT ;  /* 0x000000010a00780c */ /* 0x000fda0003f06270 */
[----:B0-----:R-:W-:Y:S05]  /*1090*/  @!P0 EXIT ;  /* 0x000000000000894d */ /* 0x001fea0003800000 */
[C---:B------:R-:W-:Y:S01]  /*10a0*/  ISETP.GE.U32.AND P0, PT, R10.reuse, 0x10, PT ;  /* 0x000000100a00780c */ /* 0x040fe20003f06070 */
[----:B------:R-:W-:Y:S01]  /*10b0*/  IMAD.MOV.U32 R0, RZ, RZ, RZ ;  /* 0x000000ffff007224 */ /* 0x000fe200078e00ff */
[----:B------:R-:W-:-:S04]  /*10c0*/  LOP3.LUT R12, R10, 0xf, RZ, 0xc0, !PT ;  /* 0x0000000f0a0c7812 */ /* 0x000fc800078ec0ff */
[----:B------:R-:W-:-:S07]  /*10d0*/  ISETP.NE.AND P1, PT, R12, RZ, PT ;  /* 0x000000ff0c00720c */ /* 0x000fce0003f25270 */
[----:B------:R-:W-:Y:S06]  /*10e0*/  @!P0 BRA `(.L_x_11) ;  /* 0x0000000000d88947 */ /* 0x000fec0003800000 */
[----:B------:R-:W0:Y:S01]  /*10f0*/  LDCU.128 UR8, c[0x0][0x380] ;  /* 0x00007000ff0877ac */ /* 0x000e220008000c00 */
[----:B------:R-:W-:-:S05]  /*1100*/  LOP3.LUT R0, R10, 0x7ffffff0, RZ, 0xc0, !PT ;  /* 0x7ffffff00a007812 */ /* 0x000fca00078ec0ff */
[----:B------:R-:W-:Y:S01]  /*1110*/  IMAD.MOV R6, RZ, RZ, -R0 ;  /* 0x000000ffff067224 */ /* 0x000fe200078e0a00 */
[----:B0-----:R-:W-:Y:S02]  /*1120*/  UIADD3 UR6, UP0, UPT, UR8, 0x20, URZ ;  /* 0x0000002008067890 */ /* 0x001fe4000ff1e0ff */
[----:B------:R-:W-:Y:S02]  /*1130*/  UIADD3 UR4, UP1, UPT, UR10, 0x20, URZ ;  /* 0x000000200a047890 */ /* 0x000fe4000ff3e0ff */
[----:B------:R-:W-:Y:S02]  /*1140*/  UIADD3.X UR7, UPT, UPT, URZ, UR9, URZ, UP0, !UPT ;  /* 0x00000009ff077290 */ /* 0x000fe400087fe4ff */
[----:B------:R-:W-:Y:S01]  /*1150*/  UIADD3.X UR5, UPT, UPT, URZ, UR11, URZ, UP1, !UPT ;  /* 0x0000000bff057290 */ /* 0x000fe20008ffe4ff */
[----:B------:R-:W-:Y:S02]  /*1160*/  IMAD.U32 R10, RZ, RZ, UR6 ;  /* 0x00000006ff0a7e24 */ /* 0x000fe4000f8e00ff */
[----:B------:R-:W-:-:S02]  /*1170*/  IMAD.U32 R8, RZ, RZ, UR4 ;  /* 0x00000004ff087e24 */ /* 0x000fc4000f8e00ff */
[----:B------:R-:W-:Y:S02]  /*1180*/  IMAD.U32 R7, RZ, RZ, UR7 ;  /* 0x00000007ff077e24 */ /* 0x000fe4000f8e00ff */
[----:B------:R-:W-:-:S07]  /*1190*/  IMAD.U32 R15, RZ, RZ, UR5 ;  /* 0x00000005ff0f7e24 */ /* 0x000fce000f8e00ff */
.L_x_12:
[----:B------:R-:W-:Y:S02]  /*11a0*/  IMAD.MOV.U32 R2, RZ, RZ, R10 ;  /* 0x000000ffff027224 */ /* 0x000fe400078e000a */
[----:B------:R-:W-:-:S05]  /*11b0*/  IMAD.MOV.U32 R3, RZ, RZ, R7 ;  /* 0x000000ffff037224 */ /* 0x000fca00078e0007 */
[----:B------:R-:W2:Y:S01]  /*11c0*/  LDG.E R7, desc[UR12][R2.64+-0x20] ;  /* 0xffffe00c02077981 */ /* 0x000ea2000c1e1900 */
[----:B-1----:R-:W-:Y:S02]  /*11d0*/  IMAD.MOV.U32 R4, RZ, RZ, R8 ;  /* 0x000000ffff047224 */ /* 0x002fe400078e0008 */
[----:B------:R-:W-:-:S05]  /*11e0*/  IMAD.MOV.U32 R5, RZ, RZ, R15 ;  /* 0x000000ffff057224 */ /* 0x000fca00078e000f */
[----:B--2---:R0:W-:Y:S04]  /*11f0*/  STG.E desc[UR12][R4.64+-0x20], R7 ;  /* 0xffffe00704007986 */ /* 0x0041e8000c10190c */
[----:B------:R-:W2:Y:S04]  /*1200*/  LDG.E R9, desc[UR12][R2.64+-0x1c] ;  /* 0xffffe40c02097981 */ /* 0x000ea8000c1e1900 */
[----:B--2---:R1:W-:Y:S04]  /*1210*/  STG.E desc[UR12][R4.64+-0x1c], R9 ;  /* 0xffffe40904007986 */ /* 0x0043e8000c10190c */
[----:B------:R-:W2:Y:S04]  /*1220*/  LDG.E R11, desc[UR12][R2.64+-0x18] ;  /* 0xffffe80c020b7981 */ /* 0x000ea8000c1e1900 */
[----:B--2---:R2:W-:Y:S04]  /*1230*/  STG.E desc[UR12][R4.64+-0x18], R11 ;  /* 0xffffe80b04007986 */ /* 0x0045e8000c10190c */
[----:B------:R-:W3:Y:S04]  /*1240*/  LDG.E R13, desc[UR12][R2.64+-0x14] ;  /* 0xffffec0c020d7981 */ /* 0x000ee8000c1e1900 */
[----:B---3--:R3:W-:Y:S04]  /*1250*/  STG.E desc[UR12][R4.64+-0x14], R13 ;  /* 0xffffec0d04007986 */ /* 0x0087e8000c10190c */
[----:B------:R-:W4:Y:S04]  /*1260*/  LDG.E R15, desc[UR12][R2.64+-0x10] ;  /* 0xfffff00c020f7981 */ /* 0x000f28000c1e1900 */
[----:B----4-:R4:W-:Y:S04]  /*1270*/  STG.E desc[UR12][R4.64+-0x10], R15 ;  /* 0xfffff00f04007986 */ /* 0x0109e8000c10190c */
[----:B------:R-:W5:Y:S04]  /*1280*/  LDG.E R17, desc[UR12][R2.64+-0xc] ;  /* 0xfffff40c02117981 */ /* 0x000f68000c1e1900 */
[----:B-----5:R5:W-:Y:S04]  /*1290*/  STG.E desc[UR12][R4.64+-0xc], R17 ;  /* 0xfffff41104007986 */ /* 0x020be8000c10190c */
[----:B0-----:R-:W2:Y:S04]  /*12a0*/  LDG.E R7, desc[UR12][R2.64+-0x8] ;  /* 0xfffff80c02077981 */ /* 0x001ea8000c1e1900 */
[----:B--2---:R0:W-:Y:S04]  /*12b0*/  STG.E desc[UR12][R4.64+-0x8], R7 ;  /* 0xfffff80704007986 */ /* 0x0041e8000c10190c */
[----:B-1----:R-:W2:Y:S04]  /*12c0*/  LDG.E R9, desc[UR12][R2.64+-0x4] ;  /* 0xfffffc0c02097981 */ /* 0x002ea8000c1e1900 */
[----:B--2---:R1:W-:Y:S04]  /*12d0*/  STG.E desc[UR12][R4.64+-0x4], R9 ;  /* 0xfffffc0904007986 */ /* 0x0043e8000c10190c */
[----:B------:R-:W2:Y:S04]  /*12e0*/  LDG.E R11, desc[UR12][R2.64] ;  /* 0x0000000c020b7981 */ /* 0x000ea8000c1e1900 */
[----:B--2---:R2:W-:Y:S04]  /*12f0*/  STG.E desc[UR12][R4.64], R11 ;  /* 0x0000000b04007986 */ /* 0x0045e8000c10190c */
[----:B---3--:R-:W3:Y:S04]  /*1300*/  LDG.E R13, desc[UR12][R2.64+0x4] ;  /* 0x0000040c020d7981 */ /* 0x008ee8000c1e1900 */
[----:B---3--:R3:W-:Y:S04]  /*1310*/  STG.E desc[UR12][R4.64+0x4], R13 ;  /* 0x0000040d04007986 */ /* 0x0087e8000c10190c */
[----:B----4-:R-:W4:Y:S04]  /*1320*/  LDG.E R15, desc[UR12][R2.64+0x8] ;  /* 0x0000080c020f7981 */ /* 0x010f28000c1e1900 */
[----:B----4-:R-:W-:Y:S04]  /*1330*/  STG.E desc[UR12][R4.64+0x8], R15 ;  /* 0x0000080f04007986 */ /* 0x010fe8000c10190c */
[----:B-----5:R-:W4:Y:S04]  /*1340*/  LDG.E R17, desc[UR12][R2.64+0xc] ;  /* 0x00000c0c02117981 */ /* 0x020f28000c1e1900 */
[----:B----4-:R-:W-:Y:S04]  /*1350*/  STG.E desc[UR12][R4.64+0xc], R17 ;  /* 0x00000c1104007986 */ /* 0x010fe8000c10190c */
[----:B0-----:R-:W4:Y:S04]  /*1360*/  LDG.E R7, desc[UR12][R2.64+0x10] ;  /* 0x0000100c02077981 */ /* 0x001f28000c1e1900 */
[----:B----4-:R0:W-:Y:S04]  /*1370*/  STG.E desc[UR12][R4.64+0x10], R7 ;  /* 0x0000100704007986 */ /* 0x0101e8000c10190c */
[----:B-1----:R-:W4:Y:S04]  /*1380*/  LDG.E R9, desc[UR12][R2.64+0x14] ;  /* 0x0000140c02097981 */ /* 0x002f28000c1e1900 */
[----:B----4-:R1:W-:Y:S04]  /*1390*/  STG.E desc[UR12][R4.64+0x14], R9 ;  /* 0x0000140904007986 */ /* 0x0103e8000c10190c */
[----:B--2---:R-:W2:Y:S04]  /*13a0*/  LDG.E R11, desc[UR12][R2.64+0x18] ;  /* 0x0000180c020b7981 */ /* 0x004ea8000c1e1900 */
[----:B--2---:R1:W-:Y:S04]  /*13b0*/  STG.E desc[UR12][R4.64+0x18], R11 ;  /* 0x0000180b04007986 */ /* 0x0043e8000c10190c */
[----:B---3--:R-:W2:Y:S01]  /*13c0*/  LDG.E R13, desc[UR12][R2.64+0x1c] ;  /* 0x00001c0c020d7981 */ /* 0x008ea2000c1e1900 */
[----:B------:R-:W-:Y:S01]  /*13d0*/  VIADD R6, R6, 0x10 ;  /* 0x0000001006067836 */ /* 0x000fe20000000000 */
[----:B------:R-:W-:-:S02]  /*13e0*/  IADD3 R10, P2, PT, R2, 0x40, RZ ;  /* 0x00000040020a7810 */ /* 0x000fc40007f5e0ff */
[----:B------:R-:W-:Y:S02]  /*13f0*/  IADD3 R8, P3, PT, R4, 0x40, RZ ;  /* 0x0000004004087810 */ /* 0x000fe40007f7e0ff */
[----:B------:R-:W-:Y:S01]  /*1400*/  ISETP.NE.AND P0, PT, R6, RZ, PT ;  /* 0x000000ff0600720c */ /* 0x000fe20003f05270 */
[----:B0-----:R-:W-:Y:S02]  /*1410*/  IMAD.X R7, RZ, RZ, R3, P2 ;  /* 0x000000ffff077224 */ /* 0x001fe400010e0603 */
[----:B------:R-:W-:Y:S01]  /*1420*/  IMAD.X R15, RZ, RZ, R5, P3 ;  /* 0x000000ffff0f7224 */ /* 0x000fe200018e0605 */
[----:B--2---:R1:W-:Y:S09]  /*1430*/  STG.E desc[UR12][R4.64+0x1c], R13 ;  /* 0x00001c0d04007986 */ /* 0x0043f2000c10190c */
[----:B------:R-:W-:Y:S05]  /*1440*/  @P0 BRA `(.L_x_12) ;  /* 0xfffffffc00540947 */ /* 0x000fea000383ffff */
.L_x_11:
[----:B------:R-:W-:Y:S05]  /*1450*/  @!P1 EXIT ;  /* 0x000000000000994d */ /* 0x000fea0003800000 */
[----:B------:R-:W0:Y:S01]  /*1460*/  LDCU UR4, c[0x0][0x390] ;  /* 0x00007200ff0477ac */ /* 0x000e220008000800 */
[----:B------:R-:W-:Y:S01]  /*1470*/  ISETP.GE.U32.AND P0, PT, R12, 0x8, PT ;  /* 0x000000080c00780c */ /* 0x000fe20003f06070 */
[----:B0-----:R-:W-:-:S06]  /*1480*/  ULOP3.LUT UR5, UR4, 0x7, URZ, 0xc0, !UPT ;  /* 0x0000000704057892 */ /* 0x001fcc000f8ec0ff */
[----:B------:R-:W-:-:S06]  /*1490*/  ISETP.NE.AND P1, PT, RZ, UR5, PT ;  /* 0x00000005ff007c0c */ /* 0x000fcc000bf25270 */
[----:B------:R-:W-:Y:S07]  /*14a0*/  @!P0 BRA `(.L_x_13) ;  /* 0x0000000000548947 */ /* 0x000fee0003800000 */
[----:B------:R-:W0:Y:S08]  /*14b0*/  LDC.64 R2, c[0x0][0x380] ;  /* 0x0000e000ff027b82 */ /* 0x000e300000000a00 */
[----:B-1----:R-:W1:Y:S01]  /*14c0*/  LDC.64 R4, c[0x0][0x388] ;  /* 0x0000e200ff047b82 */ /* 0x002e620000000a00 */
[----:B0-----:R-:W-:-:S05]  /*14d0*/  IMAD.WIDE.U32 R2, R0, 0x4, R2 ;  /* 0x0000000400027825 */ /* 0x001fca00078e0002 */
[----:B------:R-:W2:Y:S01]  /*14e0*/  LDG.E R7, desc[UR12][R2.64] ;  /* 0x0000000c02077981 */ /* 0x000ea2000c1e1900 */
[----:B-1----:R-:W-:-:S05]  /*14f0*/  IMAD.WIDE.U32 R4, R0, 0x4, R4 ;  /* 0x0000000400047825 */ /* 0x002fca00078e0004 */
[----:B--2---:R0:W-:Y:S04]  /*1500*/  STG.E desc[UR12][R4.64], R7 ;  /* 0x0000000704007986 */ /* 0x0041e8000c10190c */
[----:B------:R-:W2:Y:S04]  /*1510*/  LDG.E R9, desc[UR12][R2.64+0x4] ;  /* 0x0000040c02097981 */ /* 0x000ea8000c1e1900 */
[----:B--2---:R1:W-:Y:S04]  /*1520*/  STG.E desc[UR12][R4.64+0x4], R9 ;  /* 0x0000040904007986 */ /* 0x0043e8000c10190c */
[----:B------:R-:W2:Y:S04]  /*1530*/  LDG.E R11, desc[UR12][R2.64+0x8] ;  /* 0x0000080c020b7981 */ /* 0x000ea8000c1e1900 */
[----:B--2---:R2:W-:Y:S04]  /*1540*/  STG.E desc[UR12][R4.64+0x8], R11 ;  /* 0x0000080b04007986 */ /* 0x0045e8000c10190c */
[----:B------:R-:W3:Y:S04]  /*1550*/  LDG.E R13, desc[UR12][R2.64+0xc] ;  /* 0x00000c0c020d7981 */ /* 0x000ee8000c1e1900 */
[----:B---3--:R2:W-:Y:S04]  /*1560*/  STG.E desc[UR12][R4.64+0xc], R13 ;  /* 0x00000c0d04007986 */ /* 0x0085e8000c10190c */
[----:B------:R-:W3:Y:S04]  /*1570*/  LDG.E R15, desc[UR12][R2.64+0x10] ;  /* 0x0000100c020f7981 */ /* 0x000ee8000c1e1900 */
[----:B---3--:R2:W-:Y:S04]  /*1580*/  STG.E desc[UR12][R4.64+0x10], R15 ;  /* 0x0000100f04007986 */ /* 0x0085e8000c10190c */
[----:B------:R-:W3:Y:S04]  /*1590*/  LDG.E R17, desc[UR12][R2.64+0x14] ;  /* 0x0000140c02117981 */ /* 0x000ee8000c1e1900 */
[----:B---3--:R2:W-:Y:S04]  /*15a0*/  STG.E desc[UR12][R4.64+0x14], R17 ;  /* 0x0000141104007986 */ /* 0x0085e8000c10190c */
[----:B0-----:R-:W3:Y:S04]  /*15b0*/  LDG.E R7, desc[UR12][R2.64+0x18] ;  /* 0x0000180c02077981 */ /* 0x001ee8000c1e1900 */
[----:B---3--:R2:W-:Y:S04]  /*15c0*/  STG.E desc[UR12][R4.64+0x18], R7 ;  /* 0x0000180704007986 */ /* 0x0085e8000c10190c */
[----:B-1----:R-:W3:Y:S01]  /*15d0*/  LDG.E R9, desc[UR12][R2.64+0x1c] ;  /* 0x00001c0c02097981 */ /* 0x002ee2000c1e1900 */
[----:B------:R-:W-:-:S03]  /*15e0*/  VIADD R0, R0, 0x8 ;  /* 0x0000000800007836 */ /* 0x000fc60000000000 */
[----:B---3--:R2:W-:Y:S04]  /*15f0*/  STG.E desc[UR12][R4.64+0x1c], R9 ;  /* 0x00001c0904007986 */ /* 0x0085e8000c10190c */
.L_x_13:
[----:B------:R-:W-:Y:S05]  /*1600*/  @!P1 EXIT ;  /* 0x000000000000994d */ /* 0x000fea0003800000 */
[----:B------:R-:W-:Y:S02]  /*1610*/  UISETP.GE.U32.AND UP0, UPT, UR5, 0x4, UPT ;  /* 0x000000040500788c */ /* 0x000fe4000bf06070 */
[----:B------:R-:W-:-:S06]  /*1620*/  ULOP3.LUT UR4, UR4, 0x3, URZ, 0xc0, !UPT ;  /* 0x0000000304047892 */ /* 0x000fcc000f8ec0ff */
[----:B------:R-:W-:Y:S01]  /*1630*/  ISETP.NE.AND P0, PT, RZ, UR4, PT ;  /* 0x00000004ff007c0c */ /* 0x000fe2000bf05270 */
[----:B------:R-:W-:-:S12]  /*1640*/  BRA.U !UP0, `(.L_x_14) ;  /* 0x0000000108347547 */ /* 0x000fd8000b800000 */
[----:B------:R-:W0:Y:S08]  /*1650*/  LDC.64 R2, c[0x0][0x380] ;  /* 0x0000e000ff027b82 */ /* 0x000e300000000a00 */
[----:B-12---:R-:W1:Y:S01]  /*1660*/  LDC.64 R4, c[0x0][0x388] ;  /* 0x0000e200ff047b82 */ /* 0x006e620000000a00 */
        /* <DEDUP_REMOVED lines=8> */
[----:B------:R-:W2:Y:S01]  /*16f0*/  LDG.E R13, desc[UR12][R2.64+0xc] ;  /* 0x00000c0c020d7981 */ /* 0x000ea2000c1e1900 */
[----:B------:R-:W-:-:S03]  /*1700*/  VIADD R0, R0, 0x4 ;  /* 0x0000000400007836 */ /* 0x000fc60000000000 */
[----:B--2---:R0:W-:Y:S04]  /*1710*/  STG.E desc[UR12][R4.64+0xc], R13 ;  /* 0x00000c0d04007986 */ /* 0x0041e8000c10190c */
.L_x_14:
[----:B------:R-:W-:Y:S05]  /*1720*/  @!P0 EXIT ;  /* 0x000000000000894d */ /* 0x000fea0003800000 */
[----:B------:R-:W3:Y:S01]  /*1730*/  LDC.64 R2, c[0x0][0x388] ;  /* 0x0000e200ff027b82 */ /* 0x000ee20000000a00 */
[----:B------:R-:W-:-:S07]  /*1740*/  UIADD3 UR4, UPT, UPT, -UR4, URZ, URZ ;  /* 0x000000ff04047290 */ /* 0x000fce000fffe1ff */
[----:B012---:R-:W0:Y:S01]  /*1750*/  LDC.64 R4, c[0x0][0x380] ;  /* 0x0000e000ff047b82 */ /* 0x007e220000000a00 */
[----:B---3--:R-:W-:-:S04]  /*1760*/  IMAD.WIDE.U32 R2, R0, 0x4, R2 ;  /* 0x0000000400027825 */ /* 0x008fc800078e0002 */
[----:B------:R-:W-:Y:S02]  /*1770*/  IMAD.MOV.U32 R6, RZ, RZ, R2 ;  /* 0x000000ffff067224 */ /* 0x000fe400078e0002 */
[----:B------:R-:W-:Y:S02]  /*1780*/  IMAD.MOV.U32 R7, RZ, RZ, R3 ;  /* 0x000000ffff077224 */ /* 0x000fe400078e0003 */
[----:B0-----:R-:W-:-:S04]  /*1790*/  IMAD.WIDE.U32 R4, R0, 0x4, R4 ;  /* 0x0000000400047825 */ /* 0x001fc800078e0004 */
[----:B------:R-:W-:Y:S02]  /*17a0*/  IMAD.MOV.U32 R0, RZ, RZ, R4 ;  /* 0x000000ffff007224 */ /* 0x000fe400078e0004 */
[----:B------:R-:W-:-:S07]  /*17b0*/  IMAD.MOV.U32 R9, RZ, RZ, R5 ;  /* 0x000000ffff097224 */ /* 0x000fce00078e0005 */
.L_x_15:
[----:B0-----:R-:W-:Y:S02]  /*17c0*/  IMAD.MOV.U32 R2, RZ, RZ, R0 ;  /* 0x000000ffff027224 */ /* 0x001fe400078e0000 */
[----:B------:R-:W-:-:S05]  /*17d0*/  IMAD.MOV.U32 R3, RZ, RZ, R9 ;  /* 0x000000ffff037224 */ /* 0x000fca00078e0009 */
[----:B------:R0:W2:Y:S01]  /*17e0*/  LDG.E R5, desc[UR12][R2.64] ;  /* 0x0000000c02057981 */ /* 0x0000a2000c1e1900 */
[----:B------:R-:W-:Y:S01]  /*17f0*/  UIADD3 UR4, UPT, UPT, UR4, 0x1, URZ ;  /* 0x0000000104047890 */ /* 0x000fe2000fffe0ff */
[----:B------:R-:W-:-:S05]  /*1800*/  IADD3 R0, P2, PT, R0, 0x4, RZ ;  /* 0x0000000400007810 */ /* 0x000fca0007f5e0ff */
[----:B------:R-:W-:Y:S01]  /*1810*/  ISETP.NE.AND P0, PT, RZ, UR4, PT ;  /* 0x00000004ff007c0c */ /* 0x000fe2000bf05270 */
[----:B------:R-:W-:Y:S02]  /*1820*/  IMAD.X R4, RZ, RZ, R9, P2 ;  /* 0x000000ffff047224 */ /* 0x000fe400010e0609 */
[----:B0-----:R-:W-:Y:S01]  /*1830*/  IMAD.MOV.U32 R2, RZ, RZ, R6 ;  /* 0x000000ffff027224 */ /* 0x001fe200078e0006 */
[----:B------:R-:W-:Y:S01]  /*1840*/  IADD3 R6, P1, PT, R6, 0x4, RZ ;  /* 0x0000000406067810 */ /* 0x000fe20007f3e0ff */
[----:B------:R-:W-:-:S04]  /*1850*/  IMAD.MOV.U32 R3, RZ, RZ, R7 ;  /* 0x000000ffff037224 */ /* 0x000fc800078e0007 */
[----:B------:R-:W-:Y:S01]  /*1860*/  IMAD.X R7, RZ, RZ, R7, P1 ;  /* 0x000000ffff077224 */ /* 0x000fe200008e0607 */
[----:B--2---:R0:W-:Y:S03]  /*1870*/  STG.E desc[UR12][R2.64], R5 ;  /* 0x0000000502007986 */ /* 0x0041e6000c10190c */
[----:B------:R-:W-:Y:S05]  /*1880*/  @!P0 EXIT ;  /* 0x000000000000894d */ /* 0x000fea0003800000 */
[----:B------:R-:W-:Y:S01]  /*1890*/  IMAD.MOV.U32 R9, RZ, RZ, R4 ;  /* 0x000000ffff097224 */ /* 0x000fe200078e0004 */
[----:B------:R-:W-:Y:S06]  /*18a0*/  BRA `(.L_x_15) ;  /* 0xfffffffc00c47947 */ /* 0x000fec000383ffff */
        .type           $_Z5rowSqPjS_i$__internal_accurate_pow,@function
        .size           $_Z5rowSqPjS_i$__internal_accurate_pow,(.L_x_18 - $_Z5rowSqPjS_i$__internal_accurate_pow)
$_Z5rowSqPjS_i$__internal_accurate_pow:
[----:B------:R-:W-:Y:S01]  /*18b0*/  ISETP.GT.U32.AND P4, PT, R43, 0xfffff, PT ;  /* 0x000fffff2b00780c */ /* 0x000fe20003f84070 */
[----:B------:R-:W-:Y:S01]  /*18c0*/  IMAD.MOV.U32 R23, RZ, RZ, R43 ;  /* 0x000000ffff177224 */ /* 0x000fe200078e002b */
[----:B------:R-:W-:Y:S01]  /*18d0*/  UMOV UR4, 0x7d2cafe2 ;  /* 0x7d2cafe200047882 */ /* 0x000fe20000000000 */
[----:B------:R-:W-:Y:S01]  /*18e0*/  IMAD.MOV.U32 R26, RZ, RZ, 0x41ad3b5a ;  /* 0x41ad3b5aff1a7424 */ /* 0x000fe200078e00ff */
[----:B------:R-:W-:Y:S01]  /*18f0*/  UMOV UR5, 0x3eb0f5ff ;  /* 0x3eb0f5ff00057882 */ /* 0x000fe20000000000 */
[----:B------:R-:W-:Y:S01]  /*1900*/  IMAD.MOV.U32 R27, RZ, RZ, 0x3ed0f5d2 ;  /* 0x3ed0f5d2ff1b7424 */ /* 0x000fe200078e00ff */
[----:B------:R-:W-:Y:S01]  /*1910*/  UMOV UR6, 0x3b39803f ;  /* 0x3b39803f00067882 */ /* 0x000fe20000000000 */
[----:B------:R-:W-:-:S06]  /*1920*/  UMOV UR7, 0x3c7abc9e ;  /* 0x3c7abc9e00077882 */ /* 0x000fcc0000000000 */
[----:B------:R-:W-:-:S10]  /*1930*/  @!P4 DMUL R20, R22, 1.80143985094819840000e+16 ;  /* 0x435000001614c828 */ /* 0x000fd40000000000 */
[----:B------:R-:W-:Y:S02]  /*1940*/  @!P4 IMAD.MOV.U32 R23, RZ, RZ, R21 ;  /* 0x000000ffff17c224 */ /* 0x000fe400078e0015 */
[----:B------:R-:W-:-:S03]  /*1950*/  @!P4 IMAD.MOV.U32 R22, RZ, RZ, R20 ;  /* 0x000000ffff16c224 */ /* 0x000fc600078e0014 */
[----:B------:R-:W-:Y:S01]  /*1960*/  LOP3.LUT R23, R23, 0x800fffff, RZ, 0xc0, !PT ;  /* 0x800fffff17177812 */ /* 0x000fe200078ec0ff */
[----:B------:R-:W-:Y:S02]  /*1970*/  IMAD.MOV.U32 R24, RZ, RZ, R22 ;  /* 0x000000ffff187224 */ /* 0x000fe400078e0016 */
[----:B------:R-:W-:Y:S01]  /*1980*/  IMAD.MOV.U32 R22, RZ, RZ, RZ ;  /* 0x000000ffff167224 */ /* 0x000fe200078e00ff */
[----:B------:R-:W-:-:S04]  /*1990*/  LOP3.LUT R23, R23, 0x3ff00000, RZ, 0xfc, !PT ;  /* 0x3ff0000017177812 */ /* 0x000fc800078efcff */
[----:B------:R-:W-:Y:S01]  /*19a0*/  ISETP.GE.U32.AND P5, PT, R23, 0x3ff6a09f, PT ;  /* 0x3ff6a09f1700780c */ /* 0x000fe20003fa6070 */
[----:B------:R-:W-:-:S12]  /*19b0*/  IMAD.MOV.U32 R25, RZ, RZ, R23 ;  /* 0x000000ffff197224 */ /* 0x000fd800078e0017 */
[----:B------:R-:W-:-:S04]  /*19c0*/  @P5 VIADD R20, R25, 0xfff00000 ;  /* 0xfff0000019145836 */ /* 0x000fc80000000000 */
[----:B------:R-:W-:Y:S01]  /*19d0*/  @P5 IMAD.MOV.U32 R25, RZ, RZ, R20 ;  /* 0x000000ffff195224 */ /* 0x000fe200078e0014 */
[----:B------:R-:W-:Y:S02]  /*19e0*/  SHF.R.U32.HI R20, RZ, 0x14, R43 ;  /* 0x00000014ff147819 */ /* 0x000fe4000001162b */
[----:B------:R-:W-:-:S03]  /*19f0*/  @!P4 LEA.HI R20, R21, 0xffffffca, RZ, 0xc ;  /* 0xffffffca1514c811 */ /* 0x000fc600078f60ff */
[C---:B------:R-:W-:Y:S02]  /*1a00*/  DADD R30, R24.reuse, 1 ;  /* 0x3ff00000181e7429 */ /* 0x040fe40000000000 */
[----:B------:R-:W-:Y:S01]  /*1a10*/  DADD R24, R24, -1 ;  /* 0xbff0000018187429 */ /* 0x000fe20000000000 */
[C---:B------:R-:W-:Y:S02]  /*1a20*/  VIADD R21, R20.reuse, 0xfffffc01 ;  /* 0xfffffc0114157836 */ /* 0x040fe40000000000 */
[----:B------:R-:W-:Y:S01]  /*1a30*/  @P5 VIADD R21, R20, 0xfffffc02 ;  /* 0xfffffc0214155836 */ /* 0x000fe20000000000 */
[----:B------:R-:W0:Y:S04]  /*1a40*/  MUFU.RCP64H R23, R31 ;  /* 0x0000001f00177308 */ /* 0x000e280000001800 */
[----:B------:R-:W-:Y:S01]  /*1a50*/  LOP3.LUT R20, R21, 0x80000000, RZ, 0x3c, !PT ;  /* 0x8000000015147812 */ /* 0x000fe200078e3cff */
[----:B------:R-:W-:Y:S01]  /*1a60*/  IMAD.MOV.U32 R21, RZ, RZ, 0x43300000 ;  /* 0x43300000ff157424 */ /* 0x000fe200078e00ff */
[----:B0-----:R-:W-:-:S08]  /*1a70*/  DFMA R28, -R30, R22, 1 ;  /* 0x3ff000001e1c742b */ /* 0x001fd00000000116 */
[----:B------:R-:W-:-:S08]  /*1a80*/  DFMA R28, R28, R28, R28 ;  /* 0x0000001c1c1c722b */ /* 0x000fd0000000001c */
[----:B------:R-:W-:-:S08]  /*1a90*/  DFMA R28, R22, R28, R22 ;  /* 0x0000001c161c722b */ /* 0x000fd00000000016 */
[----:B------:R-:W-:-:S08]  /*1aa0*/  DMUL R22, R24, R28 ;  /* 0x0000001c18167228 */ /* 0x000fd00000000000 */
[----:B------:R-:W-:-:S08]  /*1ab0*/  DFMA R22, R24, R28, R22 ;  /* 0x0000001c1816722b */ /* 0x000fd00000000016 */
[----:B------:R-:W-:-:S08]  /*1ac0*/  DMUL R32, R22, R22 ;  /* 0x0000001616207228 */ /* 0x000fd00000000000 */
[----:B------:R-:W-:Y:S01]  /*1ad0*/  DFMA R26, R32, UR4, R26 ;  /* 0x00000004201a7c2b */ /* 0x000fe2000800001a */
[----:B------:R-:W-:Y:S01]  /*1ae0*/  UMOV UR4, 0x75488a3f ;  /* 0x75488a3f00047882 */ /* 0x000fe20000000000 */
[----:B------:R-:W-:-:S06]  /*1af0*/  UMOV UR5, 0x3ef3b20a ;  /* 0x3ef3b20a00057882 */ /* 0x000fcc0000000000 */
[----:B------:R-:W-:Y:S01]  /*1b00*/  DFMA R30, R32, R26, UR4 ;  /* 0x00000004201e7e2b */ /* 0x000fe2000800001a */
[----:B------:R-:W-:Y:S01]  /*1b10*/  UMOV UR4, 0xe4faecd5 ;  /* 0xe4faecd500047882 */ /* 0x000fe20000000000 */
[----:B------:R-:W-:Y:S01]  /*1b20*/  UMOV UR5, 0x3f1745cd ;  /* 0x3f1745cd00057882 */ /* 0x000fe20000000000 */
[----:B------:R-:W-:-:S05]  /*1b30*/  DADD R26, R24, -R22 ;  /* 0x00000000181a7229 */ /* 0x000fca0000000816 */
[----:B------:R-:W-:Y:S01]  /*1b40*/  DFMA R30, R32, R30, UR4 ;  /* 0x00000004201e7e2b */ /* 0x000fe2000800001e */
[----:B------:R-:W-:Y:S01]  /*1b50*/  UMOV UR4, 0x258a578b ;  /* 0x258a578b00047882 */ /* 0x000fe20000000000 */
[----:B------:R-:W-:Y:S01]  /*1b60*/  UMOV UR5, 0x3f3c71c7 ;  /* 0x3f3c71c700057882 */ /* 0x000fe20000000000 */
[----:B------:R-:W-:-:S05]  /*1b70*/  DADD R26, R26, R26 ;  /* 0x000000001a1a7229 */ /* 0x000fca000000001a */
[----:B------:R-:W-:Y:S01]  /*1b80*/  DFMA R30, R32, R30, UR4 ;  /* 0x00000004201e7e2b */ /* 0x000fe2000800001e */
[----:B------:R-:W-:Y:S01]  /*1b90*/  UMOV UR4, 0x9242b910 ;  /* 0x9242b91000047882 */ /* 0x000fe20000000000 */
[----:B------:R-:W-:Y:S01]  /*1ba0*/  UMOV UR5, 0x3f624924 ;  /* 0x3f62492400057882 */ /* 0x000fe20000000000 */
[----:B------:R-:W-:-:S05]  /*1bb0*/  DFMA R26, R24, -R22, R26 ;  /* 0x80000016181a722b */ /* 0x000fca000000001a */
[----:B------:R-:W-:Y:S01]  /*1bc0*/  DFMA R30, R32, R30, UR4 ;  /* 0x00000004201e7e2b */ /* 0x000fe2000800001e */
[----:B------:R-:W-:Y:S01]  /*1bd0*/  UMOV UR4, 0x99999dfb ;  /* 0x99999dfb00047882 */ /* 0x000fe20000000000 */
[----:B------:R-:W-:Y:S01]  /*1be0*/  UMOV UR5, 0x3f899999 ;  /* 0x3f89999900057882 */ /* 0x000fe20000000000 */
[----:B------:R-:W-:Y:S02]  /*1bf0*/  DMUL R26, R28, R26 ;  /* 0x0000001a1c1a7228 */ /* 0x000fe40000000000 */
[----:B------:R-:W-:-:S03]  /*1c00*/  DMUL R28, R22, R22 ;  /* 0x00000016161c7228 */ /* 0x000fc60000000000 */
[----:B------:R-:W-:Y:S01]  /*1c10*/  DFMA R30, R32, R30, UR4 ;  /* 0x00000004201e7e2b */ /* 0x000fe2000800001e */
[----:B------:R-:W-:Y:S01]  /*1c20*/  UMOV UR4, 0x55555555 ;  /* 0x5555555500047882 */ /* 0x000fe20000000000 */
[----:B------:R-:W-:-:S06]  /*1c30*/  UMOV UR5, 0x3fb55555 ;  /* 0x3fb5555500057882 */ /* 0x000fcc0000000000 */
[----:B------:R-:W-:-:S08]  /*1c40*/  DFMA R24, R32, R30, UR4 ;  /* 0x0000000420187e2b */ /* 0x000fd0000800001e */
[----:B------:R-:W-:Y:S01]  /*1c50*/  DADD R34, -R24, UR4 ;  /* 0x0000000418227e29 */ /* 0x000fe20008000100 */
[----:B------:R-:W-:Y:S01]  /*1c60*/  UMOV UR4, 0xb9e7b0 ;  /* 0x00b9e7b000047882 */ /* 0x000fe20000000000 */
[----:B------:R-:W-:-:S06]  /*1c70*/  UMOV UR5, 0x3c46a4cb ;  /* 0x3c46a4cb00057882 */ /* 0x000fcc0000000000 */
[----:B------:R-:W-:Y:S02]  /*1c80*/  DFMA R34, R32, R30, R34 ;  /* 0x0000001e2022722b */ /* 0x000fe40000000022 */
[----:B------:R-:W-:Y:S01]  /*1c90*/  DFMA R32, R22, R22, -R28 ;  /* 0x000000161620722b */ /* 0x000fe2000000081c */
[----:B------:R-:W-:Y:S02]  /*1ca0*/  VIADD R31, R27, 0x100000 ;  /* 0x001000001b1f7836 */ /* 0x000fe40000000000 */
[----:B------:R-:W-:-:S03]  /*1cb0*/  IMAD.MOV.U32 R30, RZ, RZ, R26 ;  /* 0x000000ffff1e7224 */ /* 0x000fc600078e001a */
[----:B------:R-:W-:Y:S01]  /*1cc0*/  DADD R34, R34, -UR4 ;  /* 0x8000000422227e29 */ /* 0x000fe20008000000 */
[----:B------:R-:W-:Y:S01]  /*1cd0*/  UMOV UR4, 0x80000000 ;  /* 0x8000000000047882 */ /* 0x000fe20000000000 */
[----:B------:R-:W-:Y:S01]  /*1ce0*/  UMOV UR5, 0x43300000 ;  /* 0x4330000000057882 */ /* 0x000fe20000000000 */
[C---:B------:R-:W-:Y:S02]  /*1cf0*/  DFMA R30, R22.reuse, R30, R32 ;  /* 0x0000001e161e722b */ /* 0x040fe40000000020 */
[----:B------:R-:W-:Y:S02]  /*1d00*/  DMUL R32, R22, R28 ;  /* 0x0000001c16207228 */ /* 0x000fe40000000000 */
[----:B------:R-:W-:Y:S01]  /*1d10*/  DADD R20, R20, -UR4 ;  /* 0x8000000414147e29 */ /* 0x000fe20008000000 */
[----:B------:R-:W-:Y:S01]  /*1d20*/  UMOV UR4, 0xfefa39ef ;  /* 0xfefa39ef00047882 */ /* 0x000fe20000000000 */
[----:B------:R-:W-:-:S04]  /*1d30*/  UMOV UR5, 0x3fe62e42 ;  /* 0x3fe62e4200057882 */ /* 0x000fc80000000000 */
[----:B------:R-:W-:-:S08]  /*1d40*/  DFMA R36, R22, R28, -R32 ;  /* 0x0000001c1624722b */ /* 0x000fd00000000820 */
[----:B------:R-:W-:Y:S02]  /*1d50*/  DFMA R36, R26, R28, R36 ;  /* 0x0000001c1a24722b */ /* 0x000fe40000000024 */
[----:B------:R-:W-:-:S06]  /*1d60*/  DADD R28, R24, R34 ;  /* 0x00000000181c7229 */ /* 0x000fcc0000000022 */
[----:B------:R-:W-:Y:S02]  /*1d70*/  DFMA R30, R22, R30, R36 ;  /* 0x0000001e161e722b */ /* 0x000fe40000000024 */
[----:B------:R-:W-:Y:S02]  /*1d80*/  DADD R36, R24, -R28 ;  /* 0x0000000018247229 */ /* 0x000fe4000000081c */
[----:B------:R-:W-:-:S06]  /*1d90*/  DMUL R24, R28, R32 ;  /* 0x000000201c187228 */ /* 0x000fcc0000000000 */
[----:B------:R-:W-:Y:S02]  /*1da0*/  DADD R36, R34, R36 ;  /* 0x0000000022247229 */ /* 0x000fe40000000024 */
[----:B------:R-:W-:-:S08]  /*1db0*/  DFMA R34, R28, R32, -R24 ;  /* 0x000000201c22722b */ /* 0x000fd00000000818 */
[----:B------:R-:W-:-:S08]  /*1dc0*/  DFMA R30, R28, R30, R34 ;  /* 0x0000001e1c1e722b */ /* 0x000fd00000000022 */
[----:B------:R-:W-:-:S08]  /*1dd0*/  DFMA R36, R36, R32, R30 ;  /* 0x000000202424722b */ /* 0x000fd0000000001e */
[----:B------:R-:W-:-:S08]  /*1de0*/  DADD R30, R24, R36 ;  /* 0x00000000181e7229 */ /* 0x000fd00000000024 */
[--C-:B------:R-:W-:Y:S02]  /*1df0*/  DADD R28, R22, R30.reuse ;  /* 0x00000000161c7229 */ /* 0x100fe4000000001e */
[----:B------:R-:W-:-:S06]  /*1e00*/  DADD R24, R24, -R30 ;  /* 0x0000000018187229 */ /* 0x000fcc000000081e */
[----:B------:R-:W-:Y:S02]  /*1e10*/  DADD R22, R22, -R28 ;  /* 0x0000000016167229 */ /* 0x000fe4000000081c */
[----:B------:R-:W-:-:S06]  /*1e20*/  DADD R24, R36, R24 ;  /* 0x0000000024187229 */ /* 0x000fcc0000000018 */
[----:B------:R-:W-:-:S08]  /*1e30*/  DADD R22, R30, R22 ;  /* 0x000000001e167229 */ /* 0x000fd00000000016 */
[----:B------:R-:W-:-:S08]  /*1e40*/  DADD R22, R24, R22 ;  /* 0x0000000018167229 */ /* 0x000fd00000000016 */
[----:B------:R-:W-:-:S08]  /*1e50*/  DADD R26, R26, R22 ;  /* 0x000000001a1a7229 */ /* 0x000fd00000000016 */
[----:B------:R-:W-:-:S08]  /*1e60*/  DADD R24, R28, R26 ;  /* 0x000000001c187229 */ /* 0x000fd0000000001a */
[--C-:B------:R-:W-:Y:S02]  /*1e70*/  DFMA R22, R20, UR4, R24.reuse ;  /* 0x0000000414167c2b */ /* 0x100fe40008000018 */
[----:B------:R-:W-:-:S06]  /*1e80*/  DADD R30, R28, -R24 ;  /* 0x000000001c1e7229 */ /* 0x000fcc0000000818 */
[----:B------:R-:W-:Y:S02]  /*1e90*/  DFMA R28, R20, -UR4, R22 ;  /* 0x80000004141c7c2b */ /* 0x000fe40008000016 */
[----:B------:R-:W-:-:S06]  /*1ea0*/  DADD R30, R26, R30 ;  /* 0x000000001a1e7229 */ /* 0x000fcc000000001e */
[----:B------:R-:W-:-:S08]  /*1eb0*/  DADD R28, -R24, R28 ;  /* 0x00000000181c7229 */ /* 0x000fd0000000011c */
[----:B------:R-:W-:Y:S01]  /*1ec0*/  DADD R24, R30, -R28 ;  /* 0x000000001e187229 */ /* 0x000fe2000000081c */
[----:B------:R-:W-:Y:S02]  /*1ed0*/  IMAD.MOV.U32 R28, RZ, RZ, 0x652b82fe ;  /* 0x652b82feff1c7424 */ /* 0x000fe400078e00ff */
[----:B------:R-:W-:-:S05]  /*1ee0*/  IMAD.MOV.U32 R29, RZ, RZ, 0x3ff71547 ;  /* 0x3ff71547ff1d7424 */ /* 0x000fca00078e00ff */
[----:B------:R-:W-:Y:S01]  /*1ef0*/  DFMA R24, R20, UR6, R24 ;  /* 0x0000000614187c2b */ /* 0x000fe20008000018 */
[C---:B------:R-:W-:Y:S01]  /*1f00*/  IMAD.SHL.U32 R20, R41.reuse, 0x2, RZ ;  /* 0x0000000229147824 */ /* 0x040fe200078e00ff */
[----:B------:R-:W-:-:S04]  /*1f10*/  LOP3.LUT R21, R41, 0xff0fffff, RZ, 0xc0, !PT ;  /* 0xff0fffff29157812 */ /* 0x000fc800078ec0ff */
[----:B------:R-:W-:Y:S02]  /*1f20*/  ISETP.GT.U32.AND P4, PT, R20, -0x2000001, PT ;  /* 0xfdffffff1400780c */ /* 0x000fe40003f84070 */
[----:B------:R-:W-:Y:S02]  /*1f30*/  DADD R26, R22, R24 ;  /* 0x00000000161a7229 */ /* 0x000fe40000000018 */
[----:B------:R-:W-:-:S06]  /*1f40*/  SEL R41, R21, R41, P4 ;  /* 0x0000002915297207 */ /* 0x000fcc0002000000 */
[----:B------:R-:W-:Y:S02]  /*1f50*/  DADD R22, R22, -R26 ;  /* 0x0000000016167229 */ /* 0x000fe4000000081a */
[----:B------:R-:W-:-:S06]  /*1f60*/  DMUL R20, R26, R40 ;  /* 0x000000281a147228 */ /* 0x000fcc0000000000 */
[----:B------:R-:W-:Y:S02]  /*1f70*/  DADD R24, R24, R22 ;  /* 0x0000000018187229 */ /* 0x000fe40000000016 */
[----:B------:R-:W-:-:S08]  /*1f80*/  DFMA R26, R26, R40, -R20 ;  /* 0x000000281a1a722b */ /* 0x000fd00000000814 */
[----:B------:R-:W-:-:S08]  /*1f90*/  DFMA R24, R24, R40, R26 ;  /* 0x000000281818722b */ /* 0x000fd0000000001a */
[----:B------:R-:W-:-:S08]  /*1fa0*/  DADD R30, R20, R24 ;  /* 0x00000000141e7229 */ /* 0x000fd00000000018 */
[----:B------:R-:W-:Y:S02]  /*1fb0*/  DFMA R28, R30, R28, 6.75539944105574400000e+15 ;  /* 0x433800001e1c742b */ /* 0x000fe4000000001c */
[----:B------:R-:W-:Y:S01]  /*1fc0*/  FSETP.GEU.AND P4, PT, |R31|, 4.1917929649353027344, PT ;  /* 0x4086232b1f00780b */ /* 0x000fe20003f8e200 */
[----:B------:R-:W-:-:S05]  /*1fd0*/  DADD R20, R20, -R30 ;  /* 0x0000000014147229 */ /* 0x000fca000000081e */
[----:B------:R-:W-:-:S03]  /*1fe0*/  DADD R22, R28, -6.75539944105574400000e+15 ;  /* 0xc33800001c167429 */ /* 0x000fc60000000000 */
[----:B------:R-:W-:-:S05]  /*1ff0*/  DADD R24, R24, R20 ;  /* 0x0000000018187229 */ /* 0x000fca0000000014 */
[----:B------:R-:W-:Y:S01]  /*2000*/  DFMA R26, R22, -UR4, R30 ;  /* 0x80000004161a7c2b */ /* 0x000fe2000800001e */
[----:B------:R-:W-:Y:S01]  /*2010*/  UMOV UR4, 0x3b39803f ;  /* 0x3b39803f00047882 */ /* 0x000fe20000000000 */
[----:B------:R-:W-:-:S06]  /*2020*/  UMOV UR5, 0x3c7abc9e ;  /* 0x3c7abc9e00057882 */ /* 0x000fcc0000000000 */
[----:B------:R-:W-:Y:S01]  /*2030*/  DFMA R26, R22, -UR4, R26 ;  /* 0x80000004161a7c2b */ /* 0x000fe2000800001a */
[----:B------:R-:W-:Y:S01]  /*2040*/  UMOV UR4, 0x69ce2bdf ;  /* 0x69ce2bdf00047882 */ /* 0x000fe20000000000 */
[----:B------:R-:W-:Y:S01]  /*2050*/  IMAD.MOV.U32 R22, RZ, RZ, -0x35dec16 ;  /* 0xfca213eaff167424 */ /* 0x000fe200078e00ff */
[----:B------:R-:W-:Y:S01]  /*2060*/  UMOV UR5, 0x3e5ade15 ;  /* 0x3e5ade1500057882 */ /* 0x000fe20000000000 */
[----:B------:R-:W-:-:S06]  /*2070*/  IMAD.MOV.U32 R23, RZ, RZ, 0x3e928af3 ;  /* 0x3e928af3ff177424 */ /* 0x000fcc00078e00ff */
[----:B------:R-:W-:Y:S01]  /*2080*/  DFMA R22, R26, UR4, R22 ;  /* 0x000000041a167c2b */ /* 0x000fe20008000016 */
[----:B------:R-:W-:Y:S01]  /*2090*/  UMOV UR4, 0x62401315 ;  /* 0x6240131500047882 */ /* 0x000fe20000000000 */
[----:B------:R-:W-:-:S06]  /*20a0*/  UMOV UR5, 0x3ec71dee ;  /* 0x3ec71dee00057882 */ /* 0x000fcc0000000000 */
[----:B------:R-:W-:Y:S01]  /*20b0*/  DFMA R22, R26, R22, UR4 ;  /* 0x000000041a167e2b */ /* 0x000fe20008000016 */
        /* <DEDUP_REMOVED lines=20> */
[----:B------:R-:W-:-:S08]  /*2200*/  DFMA R22, R26, R22, UR4 ;  /* 0x000000041a167e2b */ /* 0x000fd00008000016 */
[----:B------:R-:W-:-:S08]  /*2210*/  DFMA R22, R26, R22, 1 ;  /* 0x3ff000001a16742b */ /* 0x000fd00000000016 */
[----:B------:R-:W-:-:S10]  /*2220*/  DFMA R22, R26, R22, 1 ;  /* 0x3ff000001a16742b */ /* 0x000fd40000000016 */
[----:B------:R-:W-:Y:S02]  /*2230*/  IMAD R27, R28, 0x100000, R23 ;  /* 0x001000001c1b7824 */ /* 0x000fe400078e0217 */
[----:B------:R-:W-:Y:S01]  /*2240*/  IMAD.MOV.U32 R26, RZ, RZ, R22 ;  /* 0x000000ffff1a7224 */ /* 0x000fe200078e0016 */
[----:B------:R-:W-:Y:S06]  /*2250*/  @!P4 BRA `(.L_x_16) ;  /* 0x000000000030c947 */ /* 0x000fec0003800000 */
[----:B------:R-:W-:Y:S01]  /*2260*/  FSETP.GEU.AND P4, PT, |R31|, 4.2275390625, PT ;  /* 0x408748001f00780b */ /* 0x000fe20003f8e200 */
[C---:B------:R-:W-:Y:S02]  /*2270*/  DADD R26, R30.reuse, +INF ;  /* 0x7ff000001e1a7429 */ /* 0x040fe40000000000 */
[----:B------:R-:W-:-:S08]  /*2280*/  DSETP.GEU.AND P5, PT, R30, RZ, PT ;  /* 0x000000ff1e00722a */ /* 0x000fd00003fae000 */
[----:B------:R-:W-:Y:S02]  /*2290*/  FSEL R26, R26, RZ, P5 ;  /* 0x000000ff1a1a7208 */ /* 0x000fe40002800000 */
[----:B------:R-:W-:Y:S02]  /*22a0*/  @!P4 LEA.HI R20, R28, R28, RZ, 0x1 ;  /* 0x0000001c1c14c211 */ /* 0x000fe400078f08ff */
[----:B------:R-:W-:Y:S02]  /*22b0*/  FSEL R27, R27, RZ, P5 ;  /* 0x000000ff1b1b7208 */ /* 0x000fe40002800000 */
[----:B------:R-:W-:-:S05]  /*22c0*/  @!P4 SHF.R.S32.HI R20, RZ, 0x1, R20 ;  /* 0x00000001ff14c819 */ /* 0x000fca0000011414 */
[----:B------:R-:W-:Y:S02]  /*22d0*/  @!P4 IMAD.IADD R21, R28, 0x1, -R20 ;  /* 0x000000011c15c824 */ /* 0x000fe400078e0a14 */
[----:B------:R-:W-:Y:S02]  /*22e0*/  @!P4 IMAD R23, R20, 0x100000, R23 ;  /* 0x001000001417c824 */ /* 0x000fe400078e0217 */
[----:B------:R-:W-:Y:S01]  /*22f0*/  @!P4 IMAD.MOV.U32 R20, RZ, RZ, RZ ;  /* 0x000000ffff14c224 */ /* 0x000fe200078e00ff */
[----:B------:R-:W-:-:S06]  /*2300*/  @!P4 LEA R21, R21, 0x3ff00000, 0x14 ;  /* 0x3ff000001515c811 */ /* 0x000fcc00078ea0ff */
[----:B------:R-:W-:-:S11]  /*2310*/  @!P4 DMUL R26, R22, R20 ;  /* 0x00000014161ac228 */ /* 0x000fd60000000000 */
.L_x_16:
[----:B------:R-:W-:Y:S01]  /*2320*/  DFMA R24, R24, R26, R26 ;  /* 0x0000001a1818722b */ /* 0x000fe2000000001a */
[----:B------:R-:W-:Y:S01]  /*2330*/  IMAD.MOV.U32 R22, RZ, RZ, R0 ;  /* 0x000000ffff167224 */ /* 0x000fe200078e0000 */
[----:B------:R-:W-:Y:S01]  /*2340*/  DSETP.NEU.AND P4, PT, |R26|, +INF , PT ;  /* 0x7ff000001a00742a */ /* 0x000fe20003f8d200 */
[----:B------:R-:W-:-:S07]  /*2350*/  IMAD.MOV.U32 R23, RZ, RZ, 0x0 ;  /* 0x00000000ff177424 */ /* 0x000fce00078e00ff */
[----:B------:R-:W-:Y:S02]  /*2360*/  FSEL R20, R26, R24, !P4 ;  /* 0x000000181a147208 */ /* 0x000fe40006000000 */
[----:B------:R-:W-:Y:S01]  /*2370*/  FSEL R21, R27, R25, !P4 ;  /* 0x000000191b157208 */ /* 0x000fe20006000000 */
[----:B------:R-:W-:Y:S06]  /*2380*/  RET.REL.NODEC R22 `(_Z5rowSqPjS_i) ;  /* 0xffffffdc161c7950 */ /* 0x000fec0003c3ffff */
.L_x_17:
[----:B------:R-:W-:-:S00]  /*2390*/  BRA `(.L_x_17) ;  /* 0xfffffffc00fc7947 */ /* 0x000fc0000383ffff */
[----:B------:R-:W-:-:S00]  /*23a0*/  NOP ;  /* 0x0000000000007918 */ /* 0x000fc00000000000 */
        /* <DEDUP_REMOVED lines=13> */
.L_x_18:


//--------------------- .nv.shared.reserved.0     --------------------------
	.section	.nv.shared.reserved.0,"aw",@nobits
	.weak		__nv_reservedSMEM_offset_0_alias
	.size		__nv_reservedSMEM_offset_0_alias, 0, 64
	.other		__nv_reservedSMEM_offset_0_alias,@"STO_CUDA_RESERVED_SHARED STV_DEFAULT"
__nv_reservedSMEM_offset_0_alias:
	.zero		0
	.zero		64


//--------------------- .nv.constant0._Z5rowSqPjS_i --------------------------
	.section	.nv.constant0._Z5rowSqPjS_i,"a",@progbits
	.sectionflags	@""
	.align	4
.nv.constant0._Z5rowSqPjS_i:
	.zero		916


//--------------------- SYMBOLS --------------------------

	.type		.nv.reservedSmem.offset0,@object
	.size		.nv.reservedSmem.offset0,0x4
